// auto-generated by cutlass_sweep.gemm — config: {"arch": "sm_90", "cluster_m": 1, "cluster_n": 1, "dtype": "e5m2", "dtype_b": "e5m2", "layout": "nt", "stages": 3, "tile_k": 32, "tile_m": 256, "tile_n": 64}
#include "cutlass/cutlass.h"
#include "cutlass/gemm/collective/collective_builder.hpp"
#include "cutlass/gemm/device/gemm_universal_adapter.h"
#include "cutlass/gemm/kernel/gemm_universal.hpp"
#include "cutlass/epilogue/collective/collective_builder.hpp"

using ElemA = cutlass::float_e5m2_t;
using ElemB = cutlass::float_e5m2_t;
using ElemCD = cutlass::float_e5m2_t;
using Acc  = float;
using TileShape    = cute::Shape<cute::_256, cute::_64, cute::_32>;
using ClusterShape = cute::Shape<cute::_1, cute::_1, cute::_1>;

using CollectiveEpilogue = typename cutlass::epilogue::collective::CollectiveBuilder<
    cutlass::arch::Sm90, cutlass::arch::OpClassTensorOp,
    TileShape, ClusterShape,
    cutlass::epilogue::collective::EpilogueTileAuto,
    Acc, Acc,
    ElemCD, cutlass::layout::RowMajor, 128 / cutlass::sizeof_bits<ElemCD>::value,
    ElemCD, cutlass::layout::RowMajor, 128 / cutlass::sizeof_bits<ElemCD>::value,
    cutlass::epilogue::collective::EpilogueScheduleAuto
  >::CollectiveOp;

using CollectiveMainloop = typename cutlass::gemm::collective::CollectiveBuilder<
    cutlass::arch::Sm90, cutlass::arch::OpClassTensorOp,
    ElemA, cutlass::layout::RowMajor, 128 / cutlass::sizeof_bits<ElemA>::value,
    ElemB, cutlass::layout::ColumnMajor, 128 / cutlass::sizeof_bits<ElemB>::value,
    Acc,
    TileShape, ClusterShape,
    cutlass::gemm::collective::StageCount<3>,
    cutlass::gemm::collective::KernelScheduleAuto
  >::CollectiveOp;

using GemmKernel = cutlass::gemm::kernel::GemmUniversal<
    cute::Shape<int,int,int,int>,
    CollectiveMainloop,
    CollectiveEpilogue
>;
using Gemm = cutlass::gemm::device::GemmUniversalAdapter<GemmKernel>;

// Force the device kernel symbol into the cubin without needing a host main.
auto* _anchor = &cutlass::device_kernel<GemmKernel>;


// ===== COMPILED SASS (sm_90a) =====

	.target	sm_90a

	.elftype	@"ET_EXEC"


//--------------------- .note.nv.tkinfo           --------------------------
	.section	.note.nv.tkinfo,"",@"SHT_NOTE"
	.sectionflags	@"SHF_NOTE_NV_TKINFO"
	.tkinfo
        /*0018*/ 	.word	0x00000002
        /*0030*/ 	.string	""
        /*0030*/ 	.string	"ptxas"
        /*0030*/ 	.string	"Cuda compilation tools, release 13.0, V13.0.88"
        /*0030*/ 	.string	"Build cuda_13.0.r13.0/compiler.36424714_0"
        /*0030*/ 	.string	"-arch sm_90a -m 64 "



//--------------------- .note.nv.cuinfo           --------------------------
	.section	.note.nv.cuinfo,"",@"SHT_NOTE"
	.sectionflags	@"SHF_NOTE_NV_CUINFO"
        /*0018*/ 	.short	0x0002
        /*001a*/ 	.short	0x005a
        /*001c*/ 	.short	0x0082
	.zero		2


//--------------------- .nv.info                  --------------------------
	.section	.nv.info,"",@"SHT_CUDA_INFO"
	.align	4


	//----- nvinfo : EIATTR_REGCOUNT
	.align		4
        /*0000*/ 	.byte	0x04, 0x2f
        /*0002*/ 	.short	(.L_12 - .L_11)
	.align		4
.L_11:
        /*0004*/ 	.word	index@(_ZN7cutlass13device_kernelINS_4gemm6kernel13GemmUniversalIN4cute5tupleIJiiiiEEENS1_10collective13CollectiveMmaINS1_37MainloopSm90TmaGmmaWarpSpecializedFP8ILi3ENS5_IJNS4_1CILi1EEESB_SB_EEENS1_35KernelTmaWarpSpecializedCooperativeEEENS5_IJNSA_ILi256EEENSA_ILi64EEENSA_ILi32EEEEEENS_12float_e5m2_tENS5_IJlSB_lEEESJ_SK_NS4_8TiledMMAINS4_8MMA_AtomIJNS4_4SM904GMMA30MMA_64x64x32_F32E5M2E5M2_SS_TNILNSO_7ScaleInE1ELSQ_1EEEEEENS4_6LayoutINS5_IJNSA_ILi2EEESB_SB_EEENS5_IJSB_NSA_ILi0EEESW_EEEEENS5_IJNS4_10UnderscoreESZ_SZ_EEEEENS4_13SM90_TMA_LOADENS4_14ComposedLayoutINS4_7SwizzleILi1ELi4ELi3EEENS4_18smem_ptr_flag_bitsILi8EEENST_INS5_IJNSA_ILi8EEESH_EEENS5_IJSH_SB_EEEEEEEvNS4_8identityES12_S1C_vS1D_EENS_8epilogue10collective6detail29Sm90TmaWarpSpecializedAdapterINS1G_15DefaultEpilogueISJ_SK_SK_NS1F_6thread17LinearCombinationISJ_Li1EffLNS1K_9ScaleType4KindE0ELNS_15FloatRoundStyleE2ESJ_EENS1_15EpilogueDefaultEEEEEvvEEEEvNT_6ParamsE)
        /*0008*/ 	.word	0x000000a8


	//----- nvinfo : EIATTR_FRAME_SIZE
	.align		4
.L_12:
        /*000c*/ 	.byte	0x04, 0x11
        /*000e*/ 	.short	(.L_14 - .L_13)
	.align		4
.L_13:
        /*0010*/ 	.word	index@(_ZN7cutlass13device_kernelINS_4gemm6kernel13GemmUniversalIN4cute5tupleIJiiiiEEENS1_10collective13CollectiveMmaINS1_37MainloopSm90TmaGmmaWarpSpecializedFP8ILi3ENS5_IJNS4_1CILi1EEESB_SB_EEENS1_35KernelTmaWarpSpecializedCooperativeEEENS5_IJNSA_ILi256EEENSA_ILi64EEENSA_ILi32EEEEEENS_12float_e5m2_tENS5_IJlSB_lEEESJ_SK_NS4_8TiledMMAINS4_8MMA_AtomIJNS4_4SM904GMMA30MMA_64x64x32_F32E5M2E5M2_SS_TNILNSO_7ScaleInE1ELSQ_1EEEEEENS4_6LayoutINS5_IJNSA_ILi2EEESB_SB_EEENS5_IJSB_NSA_ILi0EEESW_EEEEENS5_IJNS4_10UnderscoreESZ_SZ_EEEEENS4_13SM90_TMA_LOADENS4_14ComposedLayoutINS4_7SwizzleILi1ELi4ELi3EEENS4_18smem_ptr_flag_bitsILi8EEENST_INS5_IJNSA_ILi8EEESH_EEENS5_IJSH_SB_EEEEEEEvNS4_8identityES12_S1C_vS1D_EENS_8epilogue10collective6detail29Sm90TmaWarpSpecializedAdapterINS1G_15DefaultEpilogueISJ_SK_SK_NS1F_6thread17LinearCombinationISJ_Li1EffLNS1K_9ScaleType4KindE0ELNS_15FloatRoundStyleE2ESJ_EENS1_15EpilogueDefaultEEEEEvvEEEEvNT_6ParamsE)
        /*0014*/ 	.word	0x00000000


	//----- nvinfo : EIATTR_MIN_STACK_SIZE
	.align		4
.L_14:
        /*0018*/ 	.byte	0x04, 0x12
        /*001a*/ 	.short	(.L_16 - .L_15)
	.align		4
.L_15:
        /*001c*/ 	.word	index@(_ZN7cutlass13device_kernelINS_4gemm6kernel13GemmUniversalIN4cute5tupleIJiiiiEEENS1_10collective13CollectiveMmaINS1_37MainloopSm90TmaGmmaWarpSpecializedFP8ILi3ENS5_IJNS4_1CILi1EEESB_SB_EEENS1_35KernelTmaWarpSpecializedCooperativeEEENS5_IJNSA_ILi256EEENSA_ILi64EEENSA_ILi32EEEEEENS_12float_e5m2_tENS5_IJlSB_lEEESJ_SK_NS4_8TiledMMAINS4_8MMA_AtomIJNS4_4SM904GMMA30MMA_64x64x32_F32E5M2E5M2_SS_TNILNSO_7ScaleInE1ELSQ_1EEEEEENS4_6LayoutINS5_IJNSA_ILi2EEESB_SB_EEENS5_IJSB_NSA_ILi0EEESW_EEEEENS5_IJNS4_10UnderscoreESZ_SZ_EEEEENS4_13SM90_TMA_LOADENS4_14ComposedLayoutINS4_7SwizzleILi1ELi4ELi3EEENS4_18smem_ptr_flag_bitsILi8EEENST_INS5_IJNSA_ILi8EEESH_EEENS5_IJSH_SB_EEEEEEEvNS4_8identityES12_S1C_vS1D_EENS_8epilogue10collective6detail29Sm90TmaWarpSpecializedAdapterINS1G_15DefaultEpilogueISJ_SK_SK_NS1F_6thread17LinearCombinationISJ_Li1EffLNS1K_9ScaleType4KindE0ELNS_15FloatRoundStyleE2ESJ_EENS1_15EpilogueDefaultEEEEEvvEEEEvNT_6ParamsE)
        /*0020*/ 	.word	0x00000000
.L_16:


//--------------------- .nv.compat                --------------------------
	.section	.nv.compat,"",@"SHT_CUDA_COMPAT_INFO"
	.align	4
        /*0000*/ 	.byte	0x02, 0x09, 0x01, 0x00, 0x02, 0x02, 0x04, 0x00, 0x02, 0x05, 0x05, 0x00, 0x03, 0x07, 0x01, 0x01
        /*0010*/ 	.byte	0x02, 0x03, 0x01, 0x00, 0x02, 0x06, 0x01, 0x00, 0x04, 0x0b, 0x08, 0x00, 0x00, 0x00, 0x00, 0x00
        /*0020*/ 	.byte	0x00, 0x00, 0x00, 0x00


//--------------------- .nv.info._ZN7cutlass13device_kernelINS_4gemm6kernel13GemmUniversalIN4cute5tupleIJiiiiEEENS1_10collective13CollectiveMmaINS1_37MainloopSm90TmaGmmaWarpSpecializedFP8ILi3ENS5_IJNS4_1CILi1EEESB_SB_EEENS1_35KernelTmaWarpSpecializedCooperativeEEENS5_IJNSA_ILi256EEENSA_ILi64EEENSA_ILi32EEEEEENS_12float_e5m2_tENS5_IJlSB_lEEESJ_SK_NS4_8TiledMMAINS4_8MMA_AtomIJNS4_4SM904GMMA30MMA_64x64x32_F32E5M2E5M2_SS_TNILNSO_7ScaleInE1ELSQ_1EEEEEENS4_6LayoutINS5_IJNSA_ILi2EEESB_SB_EEENS5_IJSB_NSA_ILi0EEESW_EEEEENS5_IJNS4_10UnderscoreESZ_SZ_EEEEENS4_13SM90_TMA_LOADENS4_14ComposedLayoutINS4_7SwizzleILi1ELi4ELi3EEENS4_18smem_ptr_flag_bitsILi8EEENST_INS5_IJNSA_ILi8EEESH_EEENS5_IJSH_SB_EEEEEEEvNS4_8identityES12_S1C_vS1D_EENS_8epilogue10collective6detail29Sm90TmaWarpSpecializedAdapterINS1G_15DefaultEpilogueISJ_SK_SK_NS1F_6thread17LinearCombinationISJ_Li1EffLNS1K_9ScaleType4KindE0ELNS_15FloatRoundStyleE2ESJ_EENS1_15EpilogueDefaultEEEEEvvEEEEvNT_6ParamsE --------------------------
	.section	.nv.info._ZN7cutlass13device_kernelINS_4gemm6kernel13GemmUniversalIN4cute5tupleIJiiiiEEENS1_10collective13CollectiveMmaINS1_37MainloopSm90TmaGmmaWarpSpecializedFP8ILi3ENS5_IJNS4_1CILi1EEESB_SB_EEENS1_35KernelTmaWarpSpecializedCooperativeEEENS5_IJNSA_ILi256EEENSA_ILi64EEENSA_ILi32EEEEEENS_12float_e5m2_tENS5_IJlSB_lEEESJ_SK_NS4_8TiledMMAINS4_8MMA_AtomIJNS4_4SM904GMMA30MMA_64x64x32_F32E5M2E5M2_SS_TNILNSO_7ScaleInE1ELSQ_1EEEEEENS4_6LayoutINS5_IJNSA_ILi2EEESB_SB_EEENS5_IJSB_NSA_ILi0EEESW_EEEEENS5_IJNS4_10UnderscoreESZ_SZ_EEEEENS4_13SM90_TMA_LOADENS4_14ComposedLayoutINS4_7SwizzleILi1ELi4ELi3EEENS4_18smem_ptr_flag_bitsILi8EEENST_INS5_IJNSA_ILi8EEESH_EEENS5_IJSH_SB_EEEEEEEvNS4_8identityES12_S1C_vS1D_EENS_8epilogue10collective6detail29Sm90TmaWarpSpecializedAdapterINS1G_15DefaultEpilogueISJ_SK_SK_NS1F_6thread17LinearCombinationISJ_Li1EffLNS1K_9ScaleType4KindE0ELNS_15FloatRoundStyleE2ESJ_EENS1_15EpilogueDefaultEEEEEvvEEEEvNT_6ParamsE,"",@"SHT_CUDA_INFO"
	.sectionflags	@""
	.align	4


	//----- nvinfo : EIATTR_CUDA_API_VERSION
	.align		4
        /*0000*/ 	.byte	0x04, 0x37
        /*0002*/ 	.short	(.L_18 - .L_17)
.L_17:
        /*0004*/ 	.word	0x00000082


	//----- nvinfo : EIATTR_KPARAM_INFO
	.align		4
.L_18:
        /*0008*/ 	.byte	0x04, 0x17
        /*000a*/ 	.short	(.L_20 - .L_19)
.L_19:
        /*000c*/ 	.word	0x00000000
        /*0010*/ 	.short	0x0000
        /*0012*/ 	.short	0x0070
        /*0014*/ 	.byte	0x00, 0xf0, 0x01, 0x10


	//----- nvinfo : EIATTR_SPARSE_MMA_MASK
	.align		4
.L_20:
        /*0018*/ 	.byte	0x03, 0x50
        /*001a*/ 	.short	0x0000


	//----- nvinfo : EIATTR_MAXREG_COUNT
	.align		4
        /*001c*/ 	.byte	0x03, 0x1b
        /*001e*/ 	.short	0x00a8


	//----- nvinfo : EIATTR_NUM_BARRIERS
	.align		4
        /*0020*/ 	.byte	0x02, 0x4c
        /*0022*/ 	.byte	0x01
	.zero		1


	//----- nvinfo : EIATTR_MERCURY_ISA_VERSION
	.align		4
        /*0024*/ 	.byte	0x03, 0x5f
        /*0026*/ 	.short	0x0101


	//----- nvinfo : EIATTR_INT_WARP_WIDE_INSTR_OFFSETS
	.align		4
        /*0028*/ 	.byte	0x04, 0x31
        /*002a*/ 	.short	(.L_22 - .L_21)


	//   ....[0]....
.L_21:
        /*002c*/ 	.word	0x000003b0


	//   ....[1]....
        /*0030*/ 	.word	0x000003c0


	//   ....[2]....
        /*0034*/ 	.word	0x000004b0


	//----- nvinfo : EIATTR_COOP_GROUP_MASK_REGIDS
	.align		4
.L_22:
        /*0038*/ 	.byte	0x04, 0x29
        /*003a*/ 	.short	(.L_24 - .L_23)


	//   ....[0]....
.L_23:
        /*003c*/ 	.word	0xffffffff


	//   ....[1]....
        /*0040*/ 	.word	0xffffffff


	//   ....[2]....
        /*0044*/ 	.word	0xffffffff


	//   ....[3]....
        /*0048*/ 	.word	0xffffffff


	//   ....[4]....
        /*004c*/ 	.word	0xffffffff


	//----- nvinfo : EIATTR_COOP_GROUP_INSTR_OFFSETS
	.align		4
.L_24:
        /*0050*/ 	.byte	0x04, 0x28
        /*0052*/ 	.short	(.L_26 - .L_25)


	//   ....[0]....
.L_25:
        /*0054*/ 	.word	0x00000060


	//   ....[1]....
        /*0058*/ 	.word	0x00000070


	//   ....[2]....
        /*005c*/ 	.word	0x00000130


	//   ....[3]....
        /*0060*/ 	.word	0x000002a0


	//   ....[4]....
        /*0064*/ 	.word	0x00000fa0


	//----- nvinfo : EIATTR_REG_RECONFIG
	.align		4
.L_26:
        /*0068*/ 	.byte	0x01, 0x54
	.zero		2


	//----- nvinfo : EIATTR_MBARRIER_INSTR_OFFSETS
	.align		4
        /*006c*/ 	.byte	0x04, 0x39
        /*006e*/ 	.short	(.L_28 - .L_27)


	//   ....[0]....
.L_27:
        /*0070*/ 	.word	0x00000230
        /*0074*/ 	.word	0x000000ff
        /*0078*/ 	.word	0x00000000
        /*007c*/ 	.short	0x0100
        /*007e*/ 	.byte	0x08
	.zero		1


	//   ....[1]....
        /*0080*/ 	.word	0x00000240
        /*0084*/ 	.word	0x000000ff
        /*0088*/ 	.word	0x00000018
        /*008c*/ 	.short	0x0100
        /*008e*/ 	.byte	0x08
	.zero		1


	//   ....[2]....
        /*0090*/ 	.word	0x00000250
        /*0094*/ 	.word	0x000000ff
        /*0098*/ 	.word	0x00000008
        /*009c*/ 	.short	0x0100
        /*009e*/ 	.byte	0x08
	.zero		1


	//   ....[3]....
        /*00a0*/ 	.word	0x00000260
        /*00a4*/ 	.word	0x000000ff
        /*00a8*/ 	.word	0x00000020
        /*00ac*/ 	.short	0x0100
        /*00ae*/ 	.byte	0x08
	.zero		1


	//   ....[4]....
        /*00b0*/ 	.word	0x00000270
        /*00b4*/ 	.word	0x000000ff
        /*00b8*/ 	.word	0x00000010
        /*00bc*/ 	.short	0x0100
        /*00be*/ 	.byte	0x08
	.zero		1


	//   ....[5]....
        /*00c0*/ 	.word	0x00000280
        /*00c4*/ 	.word	0x000000ff
        /*00c8*/ 	.word	0x00000028
        /*00cc*/ 	.short	0x0100
        /*00ce*/ 	.byte	0x08
	.zero		1


	//   ....[6]....
        /*00d0*/ 	.word	0x00000500
        /*00d4*/ 	.word	0x000000ff
        /*00d8*/ 	.word	0x00000040
        /*00dc*/ 	.short	0x0100
        /*00de*/ 	.byte	0x06
	.zero		1


	//   ....[7]....
        /*00e0*/ 	.word	0x00000560
        /*00e4*/ 	.word	0x000000ff
        /*00e8*/ 	.word	0x00000048
        /*00ec*/ 	.short	0x0100
        /*00ee*/ 	.byte	0x06
	.zero		1


	//   ....[8]....
        /*00f0*/ 	.word	0x000014d0
        /*00f4*/ 	.word	0x000000ff
        /*00f8*/ 	.word	0x00000000
        /*00fc*/ 	.short	0x010a
        /*00fe*/ 	.byte	0x07
	.zero		1


	//   ....[9]....
        /*0100*/ 	.word	0x00001530
        /*0104*/ 	.word	0x000000ff
        /*0108*/ 	.word	0x00000000
        /*010c*/ 	.short	0x010a
        /*010e*/ 	.byte	0x07
	.zero		1


	//   ....[10]....
        /*0110*/ 	.word	0x00001e40
        /*0114*/ 	.word	0x000000ff
        /*0118*/ 	.word	0x00000000
        /*011c*/ 	.short	0x010a
        /*011e*/ 	.byte	0x0c
	.zero		1


	//   ....[11]....
        /*0120*/ 	.word	0x00001e80
        /*0124*/ 	.word	0x000000ff
        /*0128*/ 	.word	0x00000000
        /*012c*/ 	.short	0x010a
        /*012e*/ 	.byte	0x0c
	.zero		1


	//   ....[12]....
        /*0130*/ 	.word	0x000024a0
        /*0134*/ 	.word	0x000000ff
        /*0138*/ 	.word	0x00000000
        /*013c*/ 	.short	0x0101
        /*013e*/ 	.byte	0x08
	.zero		1


	//   ....[13]....
        /*0140*/ 	.word	0x00002af0
        /*0144*/ 	.word	0x000000ff
        /*0148*/ 	.word	0x00000000
        /*014c*/ 	.short	0x0101
        /*014e*/ 	.byte	0x08
	.zero		1


	//   ....[14]....
        /*0150*/ 	.word	0x00008600
        /*0154*/ 	.word	0x00000013
        /*0158*/ 	.word	0x00000018
        /*015c*/ 	.short	0x010a
        /*015e*/ 	.byte	0x3f
	.zero		1


	//   ....[15]....
        /*0160*/ 	.word	0x000089a0
        /*0164*/ 	.word	0x00000008
        /*0168*/ 	.word	0x00000048
        /*016c*/ 	.short	0x0101
        /*016e*/ 	.byte	0x3f
	.zero		1


	//   ....[16]....
        /*0170*/ 	.word	0x000090b0
        /*0174*/ 	.word	0x00000004
        /*0178*/ 	.word	0x00000000
        /*017c*/ 	.short	0x010a
        /*017e*/ 	.byte	0x3f
	.zero		1


	//   ....[17]....
        /*0180*/ 	.word	0x00009130
        /*0184*/ 	.word	0x00000006
        /*0188*/ 	.word	0x00000000
        /*018c*/ 	.short	0x010a
        /*018e*/ 	.byte	0x3f
	.zero		1


	//   ....[18]....
        /*0190*/ 	.word	0x000091c0
        /*0194*/ 	.word	0x00000003
        /*0198*/ 	.word	0x00000000
        /*019c*/ 	.short	0x010a
        /*019e*/ 	.byte	0x3f
	.zero		1


	//   ....[19]....
        /*01a0*/ 	.word	0x00009230
        /*01a4*/ 	.word	0x0000000b
        /*01a8*/ 	.word	0x00000000
        /*01ac*/ 	.short	0x010a
        /*01ae*/ 	.byte	0x3f
	.zero		1


	//   ....[20]....
        /*01b0*/ 	.word	0x00009290
        /*01b4*/ 	.word	0x0000000c
        /*01b8*/ 	.word	0x00000000
        /*01bc*/ 	.short	0x010a
        /*01be*/ 	.byte	0x3f
	.zero		1


	//   ....[21]....
        /*01c0*/ 	.word	0x00009360
        /*01c4*/ 	.word	0x00000013
        /*01c8*/ 	.word	0x00000018
        /*01cc*/ 	.short	0x010a
        /*01ce*/ 	.byte	0x3f
	.zero		1


	//   ....[22]....
        /*01d0*/ 	.word	0x00009440
        /*01d4*/ 	.word	0x00000004
        /*01d8*/ 	.word	0x00000000
        /*01dc*/ 	.short	0x010a
        /*01de*/ 	.byte	0x3f
	.zero		1


	//   ....[23]....
        /*01e0*/ 	.word	0x00009490
        /*01e4*/ 	.word	0x00000006
        /*01e8*/ 	.word	0x00000000
        /*01ec*/ 	.short	0x010a
        /*01ee*/ 	.byte	0x3f
	.zero		1


	//----- nvinfo : EIATTR_NUM_MBARRIERS
	.align		4
.L_28:
        /*01f0*/ 	.byte	0x03, 0x38
        /*01f2*/ 	.short	0x0008


	//----- nvinfo : EIATTR_EXIT_INSTR_OFFSETS
	.align		4
        /*01f4*/ 	.byte	0x04, 0x1c
        /*01f6*/ 	.short	(.L_30 - .L_29)


	//   ....[0]....
.L_29:
        /*01f8*/ 	.word	0x000005b0


	//   ....[1]....
        /*01fc*/ 	.word	0x00000e70


	//   ....[2]....
        /*0200*/ 	.word	0x00007c70


	//   ....[3]....
        /*0204*/ 	.word	0x000082a0


	//   ....[4]....
        /*0208*/ 	.word	0x00009210


	//----- nvinfo : EIATTR_MAX_THREADS
	.align		4
.L_30:
        /*020c*/ 	.byte	0x04, 0x05
        /*020e*/ 	.short	(.L_32 - .L_31)
.L_31:
        /*0210*/ 	.word	0x00000180
        /*0214*/ 	.word	0x00000001
        /*0218*/ 	.word	0x00000001


	//----- nvinfo : EIATTR_CRS_STACK_SIZE
	.align		4
.L_32:
        /*021c*/ 	.byte	0x04, 0x1e
        /*021e*/ 	.short	(.L_34 - .L_33)
.L_33:
        /*0220*/ 	.word	0x00000000


	//----- nvinfo : EIATTR_CBANK_PARAM_SIZE
	.align		4
.L_34:
        /*0224*/ 	.byte	0x03, 0x19
        /*0226*/ 	.short	0x0470


	//----- nvinfo : EIATTR_PARAM_CBANK
	.align		4
        /*0228*/ 	.byte	0x04, 0x0a
        /*022a*/ 	.short	(.L_36 - .L_35)
	.align		4
.L_35:
        /*022c*/ 	.word	index@(.nv.constant0._ZN7cutlass13device_kernelINS_4gemm6kernel13GemmUniversalIN4cute5tupleIJiiiiEEENS1_10collective13CollectiveMmaINS1_37MainloopSm90TmaGmmaWarpSpecializedFP8ILi3ENS5_IJNS4_1CILi1EEESB_SB_EEENS1_35KernelTmaWarpSpecializedCooperativeEEENS5_IJNSA_ILi256EEENSA_ILi64EEENSA_ILi32EEEEEENS_12float_e5m2_tENS5_IJlSB_lEEESJ_SK_NS4_8TiledMMAINS4_8MMA_AtomIJNS4_4SM904GMMA30MMA_64x64x32_F32E5M2E5M2_SS_TNILNSO_7ScaleInE1ELSQ_1EEEEEENS4_6LayoutINS5_IJNSA_ILi2EEESB_SB_EEENS5_IJSB_NSA_ILi0EEESW_EEEEENS5_IJNS4_10UnderscoreESZ_SZ_EEEEENS4_13SM90_TMA_LOADENS4_14ComposedLayoutINS4_7SwizzleILi1ELi4ELi3EEENS4_18smem_ptr_flag_bitsILi8EEENST_INS5_IJNSA_ILi8EEESH_EEENS5_IJSH_SB_EEEEEEEvNS4_8identityES12_S1C_vS1D_EENS_8epilogue10collective6detail29Sm90TmaWarpSpecializedAdapterINS1G_15DefaultEpilogueISJ_SK_SK_NS1F_6thread17LinearCombinationISJ_Li1EffLNS1K_9ScaleType4KindE0ELNS_15FloatRoundStyleE2ESJ_EENS1_15EpilogueDefaultEEEEEvvEEEEvNT_6ParamsE)
        /*0230*/ 	.short	0x0210
        /*0232*/ 	.short	0x0470


	//----- nvinfo : EIATTR_SW_WAR
	.align		4
.L_36:
        /*0234*/ 	.byte	0x04, 0x36
        /*0236*/ 	.short	(.L_38 - .L_37)
.L_37:
        /*0238*/ 	.word	0x00000008
.L_38:


//--------------------- .nv.callgraph             --------------------------
	.section	.nv.callgraph,"",@"SHT_CUDA_CALLGRAPH"
	.align	4
	.sectionentsize	8
	.align		4
        /*0000*/ 	.word	0x00000000
	.align		4
        /*0004*/ 	.word	0xffffffff
	.align		4
        /*0008*/ 	.word	0x00000000
	.align		4
        /*000c*/ 	.word	0xfffffffe
	.align		4
        /*0010*/ 	.word	0x00000000
	.align		4
        /*0014*/ 	.word	0xfffffffd
	.align		4
        /*0018*/ 	.word	0x00000000
	.align		4
        /*001c*/ 	.word	0xfffffffc


//--------------------- .nv.constant4             --------------------------
	.section	.nv.constant4,"a",@progbits
	.align	8
	.align		8
.nv.constant4:
        /*0000*/ 	.dword	_ZN40_INTERNAL_900b6b04_4_k_cu_061efa8f_206404cuda3std3__45__cpo5beginE
	.align		8
        /*0008*/ 	.dword	_ZN40_INTERNAL_900b6b04_4_k_cu_061efa8f_206404cuda3std3__45__cpo3endE
	.align		8
        /*0010*/ 	.dword	_ZN40_INTERNAL_900b6b04_4_k_cu_061efa8f_206404cuda3std3__45__cpo6cbeginE
	.align		8
        /*0018*/ 	.dword	_ZN40_INTERNAL_900b6b04_4_k_cu_061efa8f_206404cuda3std3__45__cpo4cendE
	.align		8
        /*0020*/ 	.dword	_ZN40_INTERNAL_900b6b04_4_k_cu_061efa8f_206404cuda3std3__442_GLOBAL__N__900b6b04_4_k_cu_061efa8f_206406ignoreE
	.align		8
        /*0028*/ 	.dword	_ZN40_INTERNAL_900b6b04_4_k_cu_061efa8f_206404cuda3std3__419piecewise_constructE
	.align		8
        /*0030*/ 	.dword	_ZN40_INTERNAL_900b6b04_4_k_cu_061efa8f_206404cuda3std3__48in_placeE
	.align		8
        /*0038*/ 	.dword	_ZN40_INTERNAL_900b6b04_4_k_cu_061efa8f_206404cuda3std6ranges3__45__cpo4swapE
	.align		8
        /*0040*/ 	.dword	_ZN40_INTERNAL_900b6b04_4_k_cu_061efa8f_206404cuda3std6ranges3__45__cpo9iter_moveE
	.align		8
        /*0048*/ 	.dword	_ZN40_INTERNAL_900b6b04_4_k_cu_061efa8f_206404cute7productE
	.align		8
        /*0050*/ 	.dword	_ZN40_INTERNAL_900b6b04_4_k_cu_061efa8f_206404cute1_E


//--------------------- .text._ZN7cutlass13device_kernelINS_4gemm6kernel13GemmUniversalIN4cute5tupleIJiiiiEEENS1_10collective13CollectiveMmaINS1_37MainloopSm90TmaGmmaWarpSpecializedFP8ILi3ENS5_IJNS4_1CILi1EEESB_SB_EEENS1_35KernelTmaWarpSpecializedCooperativeEEENS5_IJNSA_ILi256EEENSA_ILi64EEENSA_ILi32EEEEEENS_12float_e5m2_tENS5_IJlSB_lEEESJ_SK_NS4_8TiledMMAINS4_8MMA_AtomIJNS4_4SM904GMMA30MMA_64x64x32_F32E5M2E5M2_SS_TNILNSO_7ScaleInE1ELSQ_1EEEEEENS4_6LayoutINS5_IJNSA_ILi2EEESB_SB_EEENS5_IJSB_NSA_ILi0EEESW_EEEEENS5_IJNS4_10UnderscoreESZ_SZ_EEEEENS4_13SM90_TMA_LOADENS4_14ComposedLayoutINS4_7SwizzleILi1ELi4ELi3EEENS4_18smem_ptr_flag_bitsILi8EEENST_INS5_IJNSA_ILi8EEESH_EEENS5_IJSH_SB_EEEEEEEvNS4_8identityES12_S1C_vS1D_EENS_8epilogue10collective6detail29Sm90TmaWarpSpecializedAdapterINS1G_15DefaultEpilogueISJ_SK_SK_NS1F_6thread17LinearCombinationISJ_Li1EffLNS1K_9ScaleType4KindE0ELNS_15FloatRoundStyleE2ESJ_EENS1_15EpilogueDefaultEEEEEvvEEEEvNT_6ParamsE --------------------------
	.section	.text._ZN7cutlass13device_kernelINS_4gemm6kernel13GemmUniversalIN4cute5tupleIJiiiiEEENS1_10collective13CollectiveMmaINS1_37MainloopSm90TmaGmmaWarpSpecializedFP8ILi3ENS5_IJNS4_1CILi1EEESB_SB_EEENS1_35KernelTmaWarpSpecializedCooperativeEEENS5_IJNSA_ILi256EEENSA_ILi64EEENSA_ILi32EEEEEENS_12float_e5m2_tENS5_IJlSB_lEEESJ_SK_NS4_8TiledMMAINS4_8MMA_AtomIJNS4_4SM904GMMA30MMA_64x64x32_F32E5M2E5M2_SS_TNILNSO_7ScaleInE1ELSQ_1EEEEEENS4_6LayoutINS5_IJNSA_ILi2EEESB_SB_EEENS5_IJSB_NSA_ILi0EEESW_EEEEENS5_IJNS4_10UnderscoreESZ_SZ_EEEEENS4_13SM90_TMA_LOADENS4_14ComposedLayoutINS4_7SwizzleILi1ELi4ELi3EEENS4_18smem_ptr_flag_bitsILi8EEENST_INS5_IJNSA_ILi8EEESH_EEENS5_IJSH_SB_EEEEEEEvNS4_8identityES12_S1C_vS1D_EENS_8epilogue10collective6detail29Sm90TmaWarpSpecializedAdapterINS1G_15DefaultEpilogueISJ_SK_SK_NS1F_6thread17LinearCombinationISJ_Li1EffLNS1K_9ScaleType4KindE0ELNS_15FloatRoundStyleE2ESJ_EENS1_15EpilogueDefaultEEEEEvvEEEEvNT_6ParamsE,"ax",@progbits
	.align	128
.text._ZN7cutlass13device_kernelINS_4gemm6kernel13GemmUniversalIN4cute5tupleIJiiiiEEENS1_10collective13CollectiveMmaINS1_37MainloopSm90TmaGmmaWarpSpecializedFP8ILi3ENS5_IJNS4_1CILi1EEESB_SB_EEENS1_35KernelTmaWarpSpecializedCooperativeEEENS5_IJNSA_ILi256EEENSA_ILi64EEENSA_ILi32EEEEEENS_12float_e5m2_tENS5_IJlSB_lEEESJ_SK_NS4_8TiledMMAINS4_8MMA_AtomIJNS4_4SM904GMMA30MMA_64x64x32_F32E5M2E5M2_SS_TNILNSO_7ScaleInE1ELSQ_1EEEEEENS4_6LayoutINS5_IJNSA_ILi2EEESB_SB_EEENS5_IJSB_NSA_ILi0EEESW_EEEEENS5_IJNS4_10UnderscoreESZ_SZ_EEEEENS4_13SM90_TMA_LOADENS4_14ComposedLayoutINS4_7SwizzleILi1ELi4ELi3EEENS4_18smem_ptr_flag_bitsILi8EEENST_INS5_IJNSA_ILi8EEESH_EEENS5_IJSH_SB_EEEEEEEvNS4_8identityES12_S1C_vS1D_EENS_8epilogue10collective6detail29Sm90TmaWarpSpecializedAdapterINS1G_15DefaultEpilogueISJ_SK_SK_NS1F_6thread17LinearCombinationISJ_Li1EffLNS1K_9ScaleType4KindE0ELNS_15FloatRoundStyleE2ESJ_EENS1_15EpilogueDefaultEEEEEvvEEEEvNT_6ParamsE:
        .type           _ZN7cutlass13device_kernelINS_4gemm6kernel13GemmUniversalIN4cute5tupleIJiiiiEEENS1_10collective13CollectiveMmaINS1_37MainloopSm90TmaGmmaWarpSpecializedFP8ILi3ENS5_IJNS4_1CILi1EEESB_SB_EEENS1_35KernelTmaWarpSpecializedCooperativeEEENS5_IJNSA_ILi256EEENSA_ILi64EEENSA_ILi32EEEEEENS_12float_e5m2_tENS5_IJlSB_lEEESJ_SK_NS4_8TiledMMAINS4_8MMA_AtomIJNS4_4SM904GMMA30MMA_64x64x32_F32E5M2E5M2_SS_TNILNSO_7ScaleInE1ELSQ_1EEEEEENS4_6LayoutINS5_IJNSA_ILi2EEESB_SB_EEENS5_IJSB_NSA_ILi0EEESW_EEEEENS5_IJNS4_10UnderscoreESZ_SZ_EEEEENS4_13SM90_TMA_LOADENS4_14ComposedLayoutINS4_7SwizzleILi1ELi4ELi3EEENS4_18smem_ptr_flag_bitsILi8EEENST_INS5_IJNSA_ILi8EEESH_EEENS5_IJSH_SB_EEEEEEEvNS4_8identityES12_S1C_vS1D_EENS_8epilogue10collective6detail29Sm90TmaWarpSpecializedAdapterINS1G_15DefaultEpilogueISJ_SK_SK_NS1F_6thread17LinearCombinationISJ_Li1EffLNS1K_9ScaleType4KindE0ELNS_15FloatRoundStyleE2ESJ_EENS1_15EpilogueDefaultEEEEEvvEEEEvNT_6ParamsE,@function
        .size           _ZN7cutlass13device_kernelINS_4gemm6kernel13GemmUniversalIN4cute5tupleIJiiiiEEENS1_10collective13CollectiveMmaINS1_37MainloopSm90TmaGmmaWarpSpecializedFP8ILi3ENS5_IJNS4_1CILi1EEESB_SB_EEENS1_35KernelTmaWarpSpecializedCooperativeEEENS5_IJNSA_ILi256EEENSA_ILi64EEENSA_ILi32EEEEEENS_12float_e5m2_tENS5_IJlSB_lEEESJ_SK_NS4_8TiledMMAINS4_8MMA_AtomIJNS4_4SM904GMMA30MMA_64x64x32_F32E5M2E5M2_SS_TNILNSO_7ScaleInE1ELSQ_1EEEEEENS4_6LayoutINS5_IJNSA_ILi2EEESB_SB_EEENS5_IJSB_NSA_ILi0EEESW_EEEEENS5_IJNS4_10UnderscoreESZ_SZ_EEEEENS4_13SM90_TMA_LOADENS4_14ComposedLayoutINS4_7SwizzleILi1ELi4ELi3EEENS4_18smem_ptr_flag_bitsILi8EEENST_INS5_IJNSA_ILi8EEESH_EEENS5_IJSH_SB_EEEEEEEvNS4_8identityES12_S1C_vS1D_EENS_8epilogue10collective6detail29Sm90TmaWarpSpecializedAdapterINS1G_15DefaultEpilogueISJ_SK_SK_NS1F_6thread17LinearCombinationISJ_Li1EffLNS1K_9ScaleType4KindE0ELNS_15FloatRoundStyleE2ESJ_EENS1_15EpilogueDefaultEEEEEvvEEEEvNT_6ParamsE,(.L_x_199 - _ZN7cutlass13device_kernelINS_4gemm6kernel13GemmUniversalIN4cute5tupleIJiiiiEEENS1_10collective13CollectiveMmaINS1_37MainloopSm90TmaGmmaWarpSpecializedFP8ILi3ENS5_IJNS4_1CILi1EEESB_SB_EEENS1_35KernelTmaWarpSpecializedCooperativeEEENS5_IJNSA_ILi256EEENSA_ILi64EEENSA_ILi32EEEEEENS_12float_e5m2_tENS5_IJlSB_lEEESJ_SK_NS4_8TiledMMAINS4_8MMA_AtomIJNS4_4SM904GMMA30MMA_64x64x32_F32E5M2E5M2_SS_TNILNSO_7ScaleInE1ELSQ_1EEEEEENS4_6LayoutINS5_IJNSA_ILi2EEESB_SB_EEENS5_IJSB_NSA_ILi0EEESW_EEEEENS5_IJNS4_10UnderscoreESZ_SZ_EEEEENS4_13SM90_TMA_LOADENS4_14ComposedLayoutINS4_7SwizzleILi1ELi4ELi3EEENS4_18smem_ptr_flag_bitsILi8EEENST_INS5_IJNSA_ILi8EEESH_EEENS5_IJSH_SB_EEEEEEEvNS4_8identityES12_S1C_vS1D_EENS_8epilogue10collective6detail29Sm90TmaWarpSpecializedAdapterINS1G_15DefaultEpilogueISJ_SK_SK_NS1F_6thread17LinearCombinationISJ_Li1EffLNS1K_9ScaleType4KindE0ELNS_15FloatRoundStyleE2ESJ_EENS1_15EpilogueDefaultEEEEEvvEEEEvNT_6ParamsE)
        .other          _ZN7cutlass13device_kernelINS_4gemm6kernel13GemmUniversalIN4cute5tupleIJiiiiEEENS1_10collective13CollectiveMmaINS1_37MainloopSm90TmaGmmaWarpSpecializedFP8ILi3ENS5_IJNS4_1CILi1EEESB_SB_EEENS1_35KernelTmaWarpSpecializedCooperativeEEENS5_IJNSA_ILi256EEENSA_ILi64EEENSA_ILi32EEEEEENS_12float_e5m2_tENS5_IJlSB_lEEESJ_SK_NS4_8TiledMMAINS4_8MMA_AtomIJNS4_4SM904GMMA30MMA_64x64x32_F32E5M2E5M2_SS_TNILNSO_7ScaleInE1ELSQ_1EEEEEENS4_6LayoutINS5_IJNSA_ILi2EEESB_SB_EEENS5_IJSB_NSA_ILi0EEESW_EEEEENS5_IJNS4_10UnderscoreESZ_SZ_EEEEENS4_13SM90_TMA_LOADENS4_14ComposedLayoutINS4_7SwizzleILi1ELi4ELi3EEENS4_18smem_ptr_flag_bitsILi8EEENST_INS5_IJNSA_ILi8EEESH_EEENS5_IJSH_SB_EEEEEEEvNS4_8identityES12_S1C_vS1D_EENS_8epilogue10collective6detail29Sm90TmaWarpSpecializedAdapterINS1G_15DefaultEpilogueISJ_SK_SK_NS1F_6thread17LinearCombinationISJ_Li1EffLNS1K_9ScaleType4KindE0ELNS_15FloatRoundStyleE2ESJ_EENS1_15EpilogueDefaultEEEEEvvEEEEvNT_6ParamsE,@"STO_CUDA_ENTRY STV_DEFAULT"
_ZN7cutlass13device_kernelINS_4gemm6kernel13GemmUniversalIN4cute5tupleIJiiiiEEENS1_10collective13CollectiveMmaINS1_37MainloopSm90TmaGmmaWarpSpecializedFP8ILi3ENS5_IJNS4_1CILi1EEESB_SB_EEENS1_35KernelTmaWarpSpecializedCooperativeEEENS5_IJNSA_ILi256EEENSA_ILi64EEENSA_ILi32EEEEEENS_12float_e5m2_tENS5_IJlSB_lEEESJ_SK_NS4_8TiledMMAINS4_8MMA_AtomIJNS4_4SM904GMMA30MMA_64x64x32_F32E5M2E5M2_SS_TNILNSO_7ScaleInE1ELSQ_1EEEEEENS4_6LayoutINS5_IJNSA_ILi2EEESB_SB_EEENS5_IJSB_NSA_ILi0EEESW_EEEEENS5_IJNS4_10UnderscoreESZ_SZ_EEEEENS4_13SM90_TMA_LOADENS4_14ComposedLayoutINS4_7SwizzleILi1ELi4ELi3EEENS4_18smem_ptr_flag_bitsILi8EEENST_INS5_IJNSA_ILi8EEESH_EEENS5_IJSH_SB_EEEEEEEvNS4_8identityES12_S1C_vS1D_EENS_8epilogue10collective6detail29Sm90TmaWarpSpecializedAdapterINS1G_15DefaultEpilogueISJ_SK_SK_NS1F_6thread17LinearCombinationISJ_Li1EffLNS1K_9ScaleType4KindE0ELNS_15FloatRoundStyleE2ESJ_EENS1_15EpilogueDefaultEEEEEvvEEEEvNT_6ParamsE:
[----:B------:R-:W-:Y:S01]  /*0000*/  LDC R1, c[0x0][0x28] ;  /* 0x00000a00ff017b82 */ /* 0x000fe20000000800 */
[----:B------:R-:W0:Y:S01]  /*0010*/  S2R R0, SR_TID.X ;  /* 0x0000000000007919 */ /* 0x000e220000002100 */
[----:B------:R-:W-:Y:S01]  /*0020*/  ELECT P0, URZ, PT ;  /* 0x00000000003f782f */ /* 0x000fe20003800000 */
[----:B------:R-:W-:Y:S01]  /*0030*/  BSSY B0, `(.L_x_0) ;  /* 0x000000f000007945 */ /* 0x000fe20003800000 */
[--C-:B0-----:R-:W-:Y:S02]  /*0040*/  SHF.R.U32.HI R2, RZ, 0x5, R0.reuse ;  /* 0x00000005ff027819 */ /* 0x101fe40000011600 */
[----:B------:R-:W-:-:S03]  /*0050*/  SHF.R.U32.HI R3, RZ, 0x7, R0 ;  /* 0x00000007ff037819 */ /* 0x000fc60000011600 */
[----:B------:R-:W0:Y:S04]  /*0060*/  SHFL.IDX PT, R5, R2, RZ, 0x1f ;  /* 0x00001fff02057589 */ /* 0x000e2800000e0000 */
[----:B------:R1:W2:Y:S01]  /*0070*/  SHFL.IDX PT, R6, R3, RZ, 0x1f ;  /* 0x00001fff03067589 */ /* 0x0002a200000e0000 */
[----:B0-----:R-:W-:-:S13]  /*0080*/  ISETP.NE.OR P0, PT, R5, RZ, !P0 ;  /* 0x000000ff0500720c */ /* 0x001fda0004705670 */
[----:B-12---:R-:W-:Y:S05]  /*0090*/  @P0 BRA `(.L_x_1) ;  /* 0x0000000000200947 */ /* 0x006fea0003800000 */
[----:B------:R-:W-:Y:S02]  /*00a0*/  ULDC.64 UR4, c[0x0][0x198] ;  /* 0x0000660000047ab9 */ /* 0x000fe40000000a00 */
[----:B------:R-:W-:Y:S02]  /*00b0*/  UIADD3 UR6, UP0, UR4, 0xf0, URZ ;  /* 0x000000f004067890 */ /* 0x000fe4000ff1e03f */
[----:B------:R-:W-:Y:S02]  /*00c0*/  UIADD3 UR4, UP1, UR4, 0x1f0, URZ ;  /* 0x000001f004047890 */ /* 0x000fe4000ff3e03f */
[----:B------:R-:W-:Y:S02]  /*00d0*/  UIADD3.X UR7, URZ, UR5, URZ, UP0, !UPT ;  /* 0x000000053f077290 */ /* 0x000fe400087fe43f */
[----:B------:R-:W-:-:S07]  /*00e0*/  UIADD3.X UR5, URZ, UR5, URZ, UP1, !UPT ;  /* 0x000000053f057290 */ /* 0x000fce0008ffe43f */
[----:B------:R0:W-:Y:S02]  /*00f0*/  UTMACCTL.PF [UR6] ;  /* 0x00000000060079b9 */ /* 0x0001e40008040000 */
[----:B------:R0:W-:Y:S02]  /*0100*/  UTMACCTL.PF [UR4] ;  /* 0x00000000040079b9 */ /* 0x0001e40008040000 */
[----:B0-----:R-:W-:Y:S01]  /*0110*/  NOP ;  /* 0x0000000000007918 */ /* 0x001fe20000000000 */
.L_x_1:
[----:B------:R-:W-:Y:S05]  /*0120*/  BSYNC B0 ;  /* 0x0000000000007941 */ /* 0x000fea0003800000 */
.L_x_0:
[----:B------:R-:W0:Y:S02]  /*0130*/  SHFL.IDX PT, R3, R2, RZ, 0x1f ;  /* 0x00001fff02037589 */ /* 0x000e2400000e0000 */
[----:B0-----:R-:W-:-:S13]  /*0140*/  ISETP.NE.AND P0, PT, R3, RZ, PT ;  /* 0x000000ff0300720c */ /* 0x001fda0003f05270 */
[----:B------:R-:W-:Y:S05]  /*0150*/  @P0 BRA `(.L_x_2) ;  /* 0x0000000000500947 */ /* 0x000fea0003800000 */
[----:B------:R-:W0:Y:S01]  /*0160*/  S2UR UR8, SR_CgaCtaId ;  /* 0x00000000000879c3 */ /* 0x000e220000008800 */
[----:B------:R-:W-:Y:S01]  /*0170*/  UMOV UR4, 0x400 ;  /* 0x0000040000047882 */ /* 0x000fe20000000000 */
[----:B------:R-:W-:Y:S01]  /*0180*/  UMOV UR5, 0x1 ;  /* 0x0000000100057882 */ /* 0x000fe20000000000 */
[----:B------:R-:W-:Y:S01]  /*0190*/  UMOV UR6, 0x100 ;  /* 0x0000010000067882 */ /* 0x000fe20000000000 */
[----:B------:R-:W-:Y:S01]  /*01a0*/  ELECT P0, URZ, PT ;  /* 0x00000000003f782f */ /* 0x000fe20003800000 */
[----:B------:R-:W-:-:S04]  /*01b0*/  UIADD3 UR6, -UR6, 0x100000, URZ ;  /* 0x0010000006067890 */ /* 0x000fc8000fffe13f */
[----:B------:R-:W-:Y:S02]  /*01c0*/  USHF.L.U32 UR7, UR6, 0xb, URZ ;  /* 0x0000000b06077899 */ /* 0x000fe4000800063f */
[----:B------:R-:W-:Y:S02]  /*01d0*/  USHF.L.U32 UR6, UR6, 0x1, URZ ;  /* 0x0000000106067899 */ /* 0x000fe4000800063f */
[----:B0-----:R-:W-:Y:S02]  /*01e0*/  ULEA UR8, UR8, UR4, 0x18 ;  /* 0x0000000408087291 */ /* 0x001fe4000f8ec03f */
[----:B------:R-:W-:-:S04]  /*01f0*/  UIADD3 UR4, -UR5, 0x100000, URZ ;  /* 0x0010000005047890 */ /* 0x000fc8000fffe13f */
[----:B------:R-:W-:Y:S02]  /*0200*/  USHF.L.U32 UR5, UR4, 0xb, URZ ;  /* 0x0000000b04057899 */ /* 0x000fe4000800063f */
[----:B------:R-:W-:Y:S01]  /*0210*/  USHF.L.U32 UR4, UR4, 0x1, URZ ;  /* 0x0000000104047899 */ /* 0x000fe2000800063f */
[----:B------:R-:W0:Y:S11]  /*0220*/  FENCE.VIEW.ASYNC.S ;  /* 0x00000000000073c6 */ /* 0x000e360000000000 */
[----:B0-----:R0:W1:Y:S01]  /*0230*/  SYNCS.EXCH.64 URZ, [UR8], UR4 ;  /* 0x00000004083f75b2 */ /* 0x0010620008000100 */
[----:B------:R0:W2:Y:S01]  /*0240*/  SYNCS.EXCH.64 URZ, [UR8+0x18], UR6 ;  /* 0x00001806083f75b2 */ /* 0x0000a20008000100 */
[----:B------:R0:W3:Y:S01]  /*0250*/  SYNCS.EXCH.64 URZ, [UR8+0x8], UR4 ;  /* 0x00000804083f75b2 */ /* 0x0000e20008000100 */
[----:B------:R0:W4:Y:S01]  /*0260*/  SYNCS.EXCH.64 URZ, [UR8+0x20], UR6 ;  /* 0x00002006083f75b2 */ /* 0x0001220008000100 */
[----:B------:R0:W0:Y:S01]  /*0270*/  SYNCS.EXCH.64 URZ, [UR8+0x10], UR4 ;  /* 0x00001004083f75b2 */ /* 0x0000220008000100 */
[----:B------:R0:W0:Y:S01]  /*0280*/  SYNCS.EXCH.64 URZ, [UR8+0x28], UR6 ;  /* 0x00002806083f75b2 */ /* 0x0000220008000100 */
[----:B------:R-:W-:Y:S01]  /*0290*/  NOP ;  /* 0x0000000000007918 */ /* 0x000fe20000000000 */
.L_x_2:
[----:B------:R-:W5:Y:S01]  /*02a0*/  SHFL.IDX PT, R2, R2, RZ, 0x1f ;  /* 0x00001fff02027589 */ /* 0x000f6200000e0000 */
[----:B------:R-:W1:Y:S01]  /*02b0*/  LDC R3, c[0x0][0x65c] ;  /* 0x00019700ff037b82 */ /* 0x000e620000000800 */
[----:B------:R-:W-:Y:S02]  /*02c0*/  ELECT P0, URZ, PT ;  /* 0x00000000003f782f */ /* 0x000fe40003800000 */
[----:B------:R-:W-:Y:S01]  /*02d0*/  SHF.R.S32.HI R4, RZ, 0x1f, R5 ;  /* 0x0000001fff047819 */ /* 0x000fe20000011405 */
[----:B------:R-:W2:Y:S01]  /*02e0*/  S2R R10, SR_CTAID.Y ;  /* 0x00000000000a7919 */ /* 0x000ea20000002600 */
[----:B0-----:R-:W-:Y:S01]  /*02f0*/  UMOV UR4, 0x20 ;  /* 0x0000002000047882 */ /* 0x001fe20000000000 */
[C---:B------:R-:W-:Y:S01]  /*0300*/  ISETP.NE.AND P2, PT, R6.reuse, RZ, PT ;  /* 0x000000ff0600720c */ /* 0x040fe20003f45270 */
[----:B------:R-:W-:Y:S01]  /*0310*/  VIADD R11, R6, 0xffffffff ;  /* 0xffffffff060b7836 */ /* 0x000fe20000000000 */
[----:B------:R-:W0:Y:S01]  /*0320*/  S2R R8, SR_CTAID.X ;  /* 0x0000000000087919 */ /* 0x000e220000002500 */
[----:B------:R-:W-:Y:S01]  /*0330*/  LEA.HI R4, R4, R5, RZ, 0x2 ;  /* 0x0000000504047211 */ /* 0x000fe200078f10ff */
[----:B------:R-:W-:Y:S01]  /*0340*/  NOP ;  /* 0x0000000000007918 */ /* 0x000fe20000000000 */
[----:B------:R-:W-:Y:S01]  /*0350*/  NOP ;  /* 0x0000000000007918 */ /* 0x000fe20000000000 */
[----:B------:R-:W-:-:S02]  /*0360*/  ISETP.GE.U32.AND P1, PT, R11, 0x2, PT ;  /* 0x000000020b00780c */ /* 0x000fc40003f26070 */
[----:B------:R-:W-:-:S05]  /*0370*/  LOP3.LUT R4, R4, 0xfffffffc, RZ, 0xc0, !PT ;  /* 0xfffffffc04047812 */ /* 0x000fca00078ec0ff */
[----:B------:R-:W-:Y:S01]  /*0380*/  IMAD.IADD R5, R5, 0x1, -R4 ;  /* 0x0000000105057824 */ /* 0x000fe200078e0a04 */
[----:B-----5:R-:W-:Y:S02]  /*0390*/  ISETP.NE.OR P0, PT, R2, RZ, !P0 ;  /* 0x000000ff0200720c */ /* 0x020fe40004705670 */
[----:B-1----:R-:W-:-:S11]  /*03a0*/  ISETP.NE.AND P3, PT, R3, 0x1, PT ;  /* 0x000000010300780c */ /* 0x002fd60003f65270 */
[----:B------:R-:W-:Y:S01]  /*03b0*/  VOTEU.ALL UP0, P0 ;  /* 0x00000000003f7886 */ /* 0x000fe20000000000 */
[----:B------:R-:W-:Y:S01]  /*03c0*/  VOTEU.ALL UP1, P0 ;  /* 0x00000000003f7886 */ /* 0x000fe20000020000 */
[----:B------:R-:W0:Y:S01]  /*03d0*/  @P3 LDC R9, c[0x0][0x10] ;  /* 0x00000400ff093b82 */ /* 0x000e220000000800 */
[----:B--2---:R-:W-:Y:S02]  /*03e0*/  @P3 IMAD.MOV.U32 R2, RZ, RZ, R10 ;  /* 0x000000ffff023224 */ /* 0x004fe400078e000a */
[----:B------:R-:W-:Y:S01]  /*03f0*/  @!UP0 UMOV UR6, 0x400 ;  /* 0x0000040000068882 */ /* 0x000fe20000000000 */
[----:B------:R-:W-:-:S04]  /*0400*/  @!UP0 UIADD3 UR4, -UR4, 0x100000, URZ ;  /* 0x0010000004048890 */ /* 0x000fc8000fffe13f */
[----:B------:R-:W-:Y:S02]  /*0410*/  @!UP0 USHF.L.U32 UR5, UR4, 0xb, URZ ;  /* 0x0000000b04058899 */ /* 0x000fe4000800063f */
[----:B------:R-:W-:Y:S01]  /*0420*/  @!UP0 USHF.L.U32 UR4, UR4, 0x1, URZ ;  /* 0x0000000104048899 */ /* 0x000fe2000800063f */
[----:B------:R-:W-:Y:S02]  /*0430*/  @P3 IMAD.MOV.U32 R3, RZ, RZ, RZ ;  /* 0x000000ffff033224 */ /* 0x000fe400078e00ff */
[----:B------:R-:W-:Y:S01]  /*0440*/  @P3 IMAD.MOV.U32 R13, RZ, RZ, RZ ;  /* 0x000000ffff0d3224 */ /* 0x000fe200078e00ff */
[----:B------:R-:W1:Y:S08]  /*0450*/  @!UP0 S2UR UR7, SR_CgaCtaId ;  /* 0x00000000000789c3 */ /* 0x000e700000008800 */
[----:B------:R-:W2:Y:S01]  /*0460*/  @!P3 LDC R7, c[0x0][0xc] ;  /* 0x00000300ff07bb82 */ /* 0x000ea20000000800 */
[----:B0-----:R-:W-:-:S04]  /*0470*/  @P3 IMAD.WIDE.U32 R2, R8, R9, R2 ;  /* 0x0000000908023225 */ /* 0x001fc800078e0002 */
[----:B------:R-:W-:Y:S02]  /*0480*/  IMAD.MOV.U32 R9, RZ, RZ, RZ ;  /* 0x000000ffff097224 */ /* 0x000fe400078e00ff */
[----:B------:R-:W-:Y:S01]  /*0490*/  @P3 IMAD.IADD R3, R3, 0x1, R13 ;  /* 0x0000000103033824 */ /* 0x000fe200078e020d */
[----:B-1----:R-:W-:Y:S01]  /*04a0*/  @!UP0 ULEA UR6, UR7, UR6, 0x18 ;  /* 0x0000000607068291 */ /* 0x002fe2000f8ec03f */
[----:B------:R-:W-:Y:S01]  /*04b0*/  VOTEU.ALL UP0, P0 ;  /* 0x00000000003f7886 */ /* 0x000fe20000000000 */
[----:B------:R-:W-:-:S04]  /*04c0*/  ISETP.NE.AND P0, PT, R5, 0x3, PT ;  /* 0x000000030500780c */ /* 0x000fc80003f05270 */
[----:B------:R-:W-:-:S04]  /*04d0*/  ISETP.EQ.OR P0, PT, R5, RZ, !P0 ;  /* 0x000000ff0500720c */ /* 0x000fc80004702670 */
[----:B------:R-:W-:Y:S01]  /*04e0*/  ISETP.EQ.AND P0, PT, R6, RZ, P0 ;  /* 0x000000ff0600720c */ /* 0x000fe20000702270 */
[----:B------:R-:W0:Y:S02]  /*04f0*/  FENCE.VIEW.ASYNC.S ;  /* 0x00000000000073c6 */ /* 0x000e240000000000 */
[----:B0-----:R0:W3:Y:S01]  /*0500*/  @!UP0 SYNCS.EXCH.64 URZ, [UR6+0x40], UR4 ;  /* 0x00004004063f85b2 */ /* 0x0010e20008000100 */
[----:B--2---:R-:W-:Y:S01]  /*0510*/  @!P3 IMAD.WIDE.U32 R6, R7, R10, R8 ;  /* 0x0000000a0706b225 */ /* 0x004fe200078e0008 */
[----:B------:R-:W-:-:S03]  /*0520*/  SEL R4, RZ, 0x1, !P0 ;  /* 0x00000001ff047807 */ /* 0x000fc60004000000 */
[----:B------:R-:W-:Y:S02]  /*0530*/  @!P3 IMAD.MOV.U32 R2, RZ, RZ, R6 ;  /* 0x000000ffff02b224 */ /* 0x000fe400078e0006 */
[----:B------:R-:W-:Y:S01]  /*0540*/  @!P3 IMAD.MOV.U32 R3, RZ, RZ, R7 ;  /* 0x000000ffff03b224 */ /* 0x000fe200078e0007 */
[----:B------:R-:W-:Y:S01]  /*0550*/  SEL R4, R4, 0x2, P1 ;  /* 0x0000000204047807 */ /* 0x000fe20000800000 */
[----:B------:R0:W3:Y:S01]  /*0560*/  @!UP1 SYNCS.EXCH.64 URZ, [UR6+0x48], UR4 ;  /* 0x00004804063f95b2 */ /* 0x0000e20008000100 */
[----:B------:R-:W-:Y:S01]  /*0570*/  NOP ;  /* 0x0000000000007918 */ /* 0x000fe20000000000 */
[----:B---34-:R-:W-:Y:S06]  /*0580*/  BAR.SYNC.DEFER_BLOCKING 0x0 ;  /* 0x0000000000007b1d */ /* 0x018fec0000010000 */
[----:B------:R-:W-:Y:S05]  /*0590*/  @!P2 BRA `(.L_x_3) ;  /* 0x0000007400b8a947 */ /* 0x000fea0003800000 */
[----:B------:R-:W-:-:S13]  /*05a0*/  ISETP.GT.U32.AND P0, PT, R11, 0x1, PT ;  /* 0x000000010b00780c */ /* 0x000fda0003f04070 */
[----:B0-----:R-:W-:Y:S05]  /*05b0*/  @P0 EXIT ;  /* 0x000000000000094d */ /* 0x001fea0003800000 */
[----:B------:R-:W-:Y:S01]  /*05c0*/  ULDC.64 UR4, c[0x0][0x650] ;  /* 0x0001940000047ab9 */ /* 0x000fe20000000a00 */
[----:B------:R-:W-:Y:S01]  /*05d0*/  PRMT R12, RZ, 0x7610, R12 ;  /* 0x00007610ff0c7816 */ /* 0x000fe2000000000c */
[----:B------:R-:W-:Y:S01]  /*05e0*/  IMAD.MOV.U32 R6, RZ, RZ, -0x1 ;  /* 0xffffffffff067424 */ /* 0x000fe200078e00ff */
[----:B------:R-:W-:Y:S01]  /*05f0*/  ISETP.GE.U32.AND P0, PT, R2, UR4, PT ;  /* 0x0000000402007c0c */ /* 0x000fe2000bf06070 */
[----:B------:R-:W-:Y:S02]  /*0600*/  IMAD.MOV.U32 R7, RZ, RZ, -0x1 ;  /* 0xffffffffff077424 */ /* 0x000fe400078e00ff */
[----:B------:R-:W-:Y:S01]  /*0610*/  IMAD.MOV.U32 R5, RZ, RZ, -0x1 ;  /* 0xffffffffff057424 */ /* 0x000fe200078e00ff */
[----:B------:R-:W-:-:S13]  /*0620*/  ISETP.GE.U32.AND.EX P0, PT, R3, UR5, PT, P0 ;  /* 0x0000000503007c0c */ /* 0x000fda000bf06100 */
[----:B------:R-:W-:Y:S05]  /*0630*/  @P0 BRA `(.L_x_4) ;  /* 0x00000004005c0947 */ /* 0x000fea0003800000 */
[----:B------:R-:W0:Y:S01]  /*0640*/  LDC.64 R16, c[0x0][0x628] ;  /* 0x00018a00ff107b82 */ /* 0x000e220000000a00 */
[----:B------:R-:W-:Y:S02]  /*0650*/  IMAD.MOV.U32 R6, RZ, RZ, R2 ;  /* 0x000000ffff067224 */ /* 0x000fe400078e0002 */
[----:B------:R-:W-:-:S05]  /*0660*/  IMAD.MOV.U32 R7, RZ, RZ, R3 ;  /* 0x000000ffff077224 */ /* 0x000fca00078e0003 */
[----:B------:R-:W1:Y:S08]  /*0670*/  LDC R18, c[0x0][0x630] ;  /* 0x00018c00ff127b82 */ /* 0x000e700000000800 */
[----:B------:R-:W2:Y:S01]  /*0680*/  LDC.64 R20, c[0x0][0x620] ;  /* 0x00018800ff147b82 */ /* 0x000ea20000000a00 */
[----:B0-----:R-:W-:-:S04]  /*0690*/  ISETP.NE.U32.AND P0, PT, R16, RZ, PT ;  /* 0x000000ff1000720c */ /* 0x001fc80003f05070 */
[----:B------:R-:W-:-:S13]  /*06a0*/  ISETP.NE.AND.EX P0, PT, R17, RZ, PT, P0 ;  /* 0x000000ff1100720c */ /* 0x000fda0003f05300 */
[----:B-12---:R-:W-:Y:S05]  /*06b0*/  @!P0 BRA `(.L_x_5) ;  /* 0x0000000000288947 */ /* 0x006fea0003800000 */
[----:B------:R-:W0:Y:S02]  /*06c0*/  LDC R5, c[0x0][0x634] ;  /* 0x00018d00ff057b82 */ /* 0x000e240000000800 */
[----:B0-----:R-:W-:-:S05]  /*06d0*/  IADD3 R5, P0, R2, R5, RZ ;  /* 0x0000000502057210 */ /* 0x001fca0007f1e0ff */
[----:B------:R-:W-:-:S04]  /*06e0*/  IMAD.X R11, RZ, RZ, R3, P0 ;  /* 0x000000ffff0b7224 */ /* 0x000fc800000e0603 */
[----:B------:R-:W-:-:S04]  /*06f0*/  IMAD.WIDE.U32 R6, R11, R16, RZ ;  /* 0x000000100b067225 */ /* 0x000fc800078e00ff */
[----:B------:R-:W-:-:S04]  /*0700*/  IMAD.WIDE.U32 R12, P0, R5, R17, R6 ;  /* 0x00000011050c7225 */ /* 0x000fc80007800006 */
[----:B------:R-:W-:-:S04]  /*0710*/  IMAD.WIDE.U32 R6, R5, R16, RZ ;  /* 0x0000001005067225 */ /* 0x000fc800078e00ff */
[----:B------:R-:W-:Y:S01]  /*0720*/  IMAD.X R15, RZ, RZ, RZ, P0 ;  /* 0x000000ffff0f7224 */ /* 0x000fe200000e06ff */
[----:B------:R-:W-:Y:S01]  /*0730*/  IADD3 RZ, P0, R7, R12, RZ ;  /* 0x0000000c07ff7210 */ /* 0x000fe20007f1e0ff */
[----:B------:R-:W-:-:S04]  /*0740*/  IMAD.MOV.U32 R14, RZ, RZ, R13 ;  /* 0x000000ffff0e7224 */ /* 0x000fc800078e000d */
[----:B------:R-:W-:-:S08]  /*0750*/  IMAD.WIDE.U32.X R6, R11, R17, R14, P0 ;  /* 0x000000110b067225 */ /* 0x000fd000000e040e */
.L_x_5:
[--C-:B------:R-:W-:Y:S01]  /*0760*/  SHF.R.U64 R26, R6, R18, R7.reuse ;  /* 0x00000012061a7219 */ /* 0x100fe20000001207 */
[----:B------:R-:W0:Y:S01]  /*0770*/  LDC.64 R22, c[0x0][0x640] ;  /* 0x00019000ff167b82 */ /* 0x000e220000000a00 */
[----:B------:R-:W-:Y:S01]  /*0780*/  I2FP.F32.U32 R5, R8 ;  /* 0x0000000800057245 */ /* 0x000fe20000201000 */
[----:B------:R-:W-:Y:S01]  /*0790*/  ULDC UR4, c[0x0][0x150] ;  /* 0x0000540000047ab9 */ /* 0x000fe20000000800 */
[----:B------:R-:W-:Y:S02]  /*07a0*/  SHF.R.U32.HI R6, RZ, R18, R7 ;  /* 0x00000012ff067219 */ /* 0x000fe40000011607 */
[----:B------:R-:W-:Y:S01]  /*07b0*/  IADD3 R11, P0, RZ, -R26, RZ ;  /* 0x8000001aff0b7210 */ /* 0x000fe20007f1e0ff */
[----:B------:R-:W-:Y:S01]  /*07c0*/  FMUL R5, R5, UR4 ;  /* 0x0000000405057c20 */ /* 0x000fe20008400000 */
[----:B------:R-:W-:Y:S01]  /*07d0*/  ULDC UR4, c[0x0][0x154] ;  /* 0x0000550000047ab9 */ /* 0x000fe20000000800 */
[----:B------:R-:W1:Y:S02]  /*07e0*/  LDC R14, c[0x0][0x618] ;  /* 0x00018600ff0e7b82 */ /* 0x000e640000000800 */
[----:B------:R-:W-:-:S02]  /*07f0*/  IMAD.X R13, RZ, RZ, ~R6, P0 ;  /* 0x000000ffff0d7224 */ /* 0x000fc400000e0e06 */
[----:B------:R-:W2:Y:S01]  /*0800*/  F2I.U32.TRUNC.NTZ R5, R5 ;  /* 0x0000000500057305 */ /* 0x000ea2000020f000 */
[----:B------:R-:W-:-:S03]  /*0810*/  IMAD.WIDE.U32 R6, R11, R20, R2 ;  /* 0x000000140b067225 */ /* 0x000fc600078e0002 */
[----:B------:R-:W3:Y:S01]  /*0820*/  LDC R9, c[0x0][0x144] ;  /* 0x00005100ff097b82 */ /* 0x000ee20000000800 */
[----:B------:R-:W-:-:S04]  /*0830*/  IMAD R12, R13, R20, RZ ;  /* 0x000000140d0c7224 */ /* 0x000fc800078e02ff */
[----:B------:R-:W-:Y:S02]  /*0840*/  IMAD R11, R11, R21, R12 ;  /* 0x000000150b0b7224 */ /* 0x000fe400078e020c */
[----:B------:R-:W-:Y:S01]  /*0850*/  IMAD.MOV.U32 R12, RZ, RZ, 0x1 ;  /* 0x00000001ff0c7424 */ /* 0x000fe200078e00ff */
[----:B------:R-:W4:Y:S01]  /*0860*/  LDC R18, c[0x0][0x608] ;  /* 0x00018200ff127b82 */ /* 0x000f220000000800 */
[----:B------:R-:W-:Y:S01]  /*0870*/  IMAD.IADD R11, R7, 0x1, R11 ;  /* 0x00000001070b7824 */ /* 0x000fe200078e020b */
[----:B0-----:R-:W-:Y:S01]  /*0880*/  ISETP.NE.U32.AND P0, PT, R22, RZ, PT ;  /* 0x000000ff1600720c */ /* 0x001fe20003f05070 */
[----:B--2---:R-:W-:-:S03]  /*0890*/  IMAD.MOV R7, RZ, RZ, -R5 ;  /* 0x000000ffff077224 */ /* 0x004fc600078e0a05 */
[----:B------:R-:W-:Y:S02]  /*08a0*/  ISETP.NE.AND.EX P0, PT, R23, RZ, PT, P0 ;  /* 0x000000ff1700720c */ /* 0x000fe40003f05300 */
[----:B------:R-:W0:Y:S01]  /*08b0*/  LDC R13, c[0x0][0x658] ;  /* 0x00019600ff0d7b82 */ /* 0x000e220000000800 */
[--C-:B-1----:R-:W-:Y:S02]  /*08c0*/  SHF.R.U64 R16, R6, R14, R11.reuse ;  /* 0x0000000e06107219 */ /* 0x102fe4000000120b */
[----:B------:R-:W-:Y:S02]  /*08d0*/  I2FP.F32.U32 R6, R10 ;  /* 0x0000000a00067245 */ /* 0x000fe40000201000 */
[----:B------:R-:W-:-:S03]  /*08e0*/  SHF.R.U32.HI R11, RZ, R14, R11 ;  /* 0x0000000eff0b7219 */ /* 0x000fc6000001160b */
[----:B------:R-:W1:Y:S01]  /*08f0*/  LDC R17, c[0x0][0x148] ;  /* 0x00005200ff117b82 */ /* 0x000e620000000800 */
[----:B---3--:R-:W-:Y:S02]  /*0900*/  IMAD R5, R9, R7, R8 ;  /* 0x0000000709057224 */ /* 0x008fe400078e0208 */
[----:B------:R-:W-:Y:S01]  /*0910*/  FMUL R7, R6, UR4 ;  /* 0x0000000406077c20 */ /* 0x000fe20008400000 */
[----:B------:R-:W-:-:S03]  /*0920*/  IMAD.MOV.U32 R6, RZ, RZ, -0x1 ;  /* 0xffffffffff067424 */ /* 0x000fc600078e00ff */
[----:B------:R2:W3:Y:S01]  /*0930*/  F2I.U32.TRUNC.NTZ R15, R7 ;  /* 0x00000007000f7305 */ /* 0x0004e2000020f000 */
[----:B------:R-:W1:Y:S01]  /*0940*/  LDC R21, c[0x0][0x600] ;  /* 0x00018000ff157b82 */ /* 0x000e620000000800 */
[-CC-:B----4-:R-:W-:Y:S02]  /*0950*/  SHF.R.U64 R27, R16, R18.reuse, R11.reuse ;  /* 0x00000012101b7219 */ /* 0x190fe4000000120b */
[----:B------:R-:W-:-:S05]  /*0960*/  SHF.R.U32.HI R8, RZ, R18, R11 ;  /* 0x00000012ff087219 */ /* 0x000fca000001160b */
[----:B------:R-:W4:Y:S01]  /*0970*/  LDC R20, c[0x0][0x648] ;  /* 0x00019200ff147b82 */ /* 0x000f220000000800 */
[-CC-:B0-----:R-:W-:Y:S02]  /*0980*/  SHF.R.U64 R18, R27, R13.reuse, R8.reuse ;  /* 0x0000000d1b127219 */ /* 0x181fe40000001208 */
[-C--:B------:R-:W-:Y:S02]  /*0990*/  SHF.L.U32 R6, R6, R13.reuse, RZ ;  /* 0x0000000d06067219 */ /* 0x080fe400000006ff */
[-C--:B------:R-:W-:Y:S02]  /*09a0*/  SHF.R.U32.HI R8, RZ, R13.reuse, R8 ;  /* 0x0000000dff087219 */ /* 0x080fe40000011608 */
[----:B------:R-:W-:Y:S01]  /*09b0*/  LOP3.LUT R14, RZ, R6, RZ, 0x33, !PT ;  /* 0x00000006ff0e7212 */ /* 0x000fe200078e33ff */
[----:B------:R-:W0:Y:S01]  /*09c0*/  LDC R25, c[0x0][0x638] ;  /* 0x00018e00ff197b82 */ /* 0x000e220000000800 */
[----:B------:R-:W-:Y:S01]  /*09d0*/  SHF.L.U32 R11, R12, R13, RZ ;  /* 0x0000000d0c0b7219 */ /* 0x000fe200000006ff */
[----:B------:R-:W-:-:S02]  /*09e0*/  IMAD.MOV.U32 R6, RZ, RZ, R18 ;  /* 0x000000ffff067224 */ /* 0x000fc400078e0012 */
[----:B--2---:R-:W-:-:S04]  /*09f0*/  IMAD.MOV.U32 R7, RZ, RZ, R8 ;  /* 0x000000ffff077224 */ /* 0x004fc800078e0008 */
[----:B------:R-:W2:Y:S01]  /*0a00*/  LDC R24, c[0x0][0x610] ;  /* 0x00018400ff187b82 */ /* 0x000ea20000000800 */
[----:B---3--:R-:W-:Y:S05]  /*0a10*/  @!P0 BRA `(.L_x_6) ;  /* 0x0000000000288947 */ /* 0x008fea0003800000 */
[----:B------:R-:W3:Y:S02]  /*0a20*/  LDC R13, c[0x0][0x64c] ;  /* 0x00019300ff0d7b82 */ /* 0x000ee40000000800 */
[----:B---3--:R-:W-:-:S05]  /*0a30*/  IADD3 R13, P0, R18, R13, RZ ;  /* 0x0000000d120d7210 */ /* 0x008fca0007f1e0ff */
        /* <DEDUP_REMOVED lines=8> */
.L_x_6:
[----:B----4-:R-:W-:Y:S01]  /*0ac0*/  SHF.R.U64 R6, R6, R20, R7 ;  /* 0x0000001406067219 */ /* 0x010fe20000001207 */
[----:B-1----:R-:W-:Y:S01]  /*0ad0*/  VIADD R7, R21, 0xffffffff ;  /* 0xffffffff15077836 */ /* 0x002fe20000000000 */
[----:B------:R-:W-:Y:S01]  /*0ae0*/  LOP3.LUT R14, R27, R14, RZ, 0xc0, !PT ;  /* 0x0000000e1b0e7212 */ /* 0x000fe200078ec0ff */
[----:B------:R-:W-:Y:S02]  /*0af0*/  IMAD.MOV R15, RZ, RZ, -R15 ;  /* 0x000000ffff0f7224 */ /* 0x000fe400078e0a0f */
[----:B------:R-:W-:Y:S01]  /*0b00*/  IMAD.MOV R8, RZ, RZ, -R6 ;  /* 0x000000ffff087224 */ /* 0x000fe200078e0a06 */
[----:B------:R-:W-:Y:S01]  /*0b10*/  LOP3.LUT R7, R16, R7, RZ, 0xc0, !PT ;  /* 0x0000000710077212 */ /* 0x000fe200078ec0ff */
[----:B------:R-:W-:Y:S02]  /*0b20*/  IMAD R14, R11, R6, R14 ;  /* 0x000000060b0e7224 */ /* 0x000fe400078e020e */
[----:B------:R-:W-:Y:S02]  /*0b30*/  @P3 IMAD R5, R17, R15, R10 ;  /* 0x0000000f11053224 */ /* 0x000fe400078e020a */
[----:B0-----:R-:W-:-:S02]  /*0b40*/  IMAD R6, R8, R25, R18 ;  /* 0x0000001908067224 */ /* 0x001fc400078e0212 */
[----:B--2---:R-:W-:Y:S02]  /*0b50*/  IMAD R5, R14, R24, R5 ;  /* 0x000000180e057224 */ /* 0x004fe400078e0205 */
[----:B------:R-:W-:Y:S02]  /*0b60*/  IMAD R6, R6, R21, R7 ;  /* 0x0000001506067224 */ /* 0x000fe400078e0207 */
[----:B------:R-:W-:-:S03]  /*0b70*/  IMAD.MOV.U32 R12, RZ, RZ, 0x1 ;  /* 0x00000001ff0c7424 */ /* 0x000fc600078e00ff */
[----:B------:R-:W-:Y:S02]  /*0b80*/  SEL R7, R6, R5, !P3 ;  /* 0x0000000506077207 */ /* 0x000fe40005800000 */
[----:B------:R-:W-:Y:S01]  /*0b90*/  SEL R6, R5, R6, !P3 ;  /* 0x0000000605067207 */ /* 0x000fe20005800000 */
[----:B------:R-:W-:-:S07]  /*0ba0*/  IMAD.MOV.U32 R5, RZ, RZ, R26 ;  /* 0x000000ffff057224 */ /* 0x000fce00078e001a */
.L_x_4:
[----:B------:R-:W-:-:S08]  /*0bb0*/  NOP ;  /* 0x0000000000007918 */ /* 0x000fd00000000000 */
[----:B------:R-:W0:Y:S02]  /*0bc0*/  USETMAXREG.TRY_ALLOC.CTAPOOL UP0, 0xe8 ;  /* 0x000000e8000079c8 */ /* 0x000e240008000600 */
[----:B0-----:R-:W-:-:S13]  /*0bd0*/  PLOP3.LUT P0, PT, PT, PT, UP0, 0x80, 0x0 ;  /* 0x000000000000781c */ /* 0x001fda0003f0f008 */
[----:B------:R-:W-:Y:S05]  /*0be0*/  @!P0 BRA `(.L_x_4) ;  /* 0xfffffffc00f08947 */ /* 0x000fea000383ffff */
[----:B------:R-:W-:Y:S01]  /*0bf0*/  ULDC.64 UR4, c[0x0][0x598] ;  /* 0x0001660000047ab9 */ /* 0x000fe20000000a00 */
[----:B------:R-:W-:Y:S01]  /*0c00*/  ULDC.64 UR16, c[0x0][0x208] ;  /* 0x0000820000107ab9 */ /* 0x000fe20000000a00 */
[----:B------:R-:W-:-:S04]  /*0c10*/  ISETP.NE.U32.AND P0, PT, RZ, UR4, PT ;  /* 0x00000004ff007c0c */ /* 0x000fc8000bf05070 */
[----:B------:R-:W-:-:S13]  /*0c20*/  ISETP.NE.AND.EX P0, PT, RZ, UR5, PT, P0 ;  /* 0x00000005ff007c0c */ /* 0x000fda000bf05300 */
[----:B------:R-:W-:Y:S05]  /*0c30*/  @!P0 BRA `(.L_x_7) ;  /* 0x00000000001c8947 */ /* 0x000fea0003800000 */
[----:B------:R-:W0:Y:S02]  /*0c40*/  LDC.64 R8, c[0x0][0x598] ;  /* 0x00016600ff087b82 */ /* 0x000e240000000a00 */
[----:B0-----:R-:W2:Y:S02]  /*0c50*/  LDG.E.64 R8, desc[UR16][R8.64] ;  /* 0x0000001008087981 */ /* 0x001ea4000c1e1b00 */
[----:B--2---:R-:W-:-:S04]  /*0c60*/  ISETP.NE.U32.AND P0, PT, R8, RZ, PT ;  /* 0x000000ff0800720c */ /* 0x004fc80003f05070 */
[----:B------:R-:W-:-:S13]  /*0c70*/  ISETP.NE.AND.EX P0, PT, R9, RZ, PT, P0 ;  /* 0x000000ff0900720c */ /* 0x000fda0003f05300 */
[----:B------:R-:W-:Y:S05]  /*0c80*/  @!P0 BRA `(.L_x_7) ;  /* 0x0000000000088947 */ /* 0x000fea0003800000 */
[----:B------:R0:W5:Y:S01]  /*0c90*/  LD.E R8, desc[UR16][R8.64] ;  /* 0x0000001008087980 */ /* 0x000162000c101900 */
[----:B------:R-:W-:Y:S05]  /*0ca0*/  BRA `(.L_x_8) ;  /* 0x0000000000207947 */ /* 0x000fea0003800000 */
.L_x_7:
[----:B------:R-:W-:Y:S02]  /*0cb0*/  ULDC.64 UR4, c[0x0][0x588] ;  /* 0x0001620000047ab9 */ /* 0x000fe40000000a00 */
[----:B------:R-:W-:-:S04]  /*0cc0*/  ISETP.NE.U32.AND P0, PT, RZ, UR4, PT ;  /* 0x00000004ff007c0c */ /* 0x000fc8000bf05070 */
[----:B------:R-:W-:-:S13]  /*0cd0*/  ISETP.NE.AND.EX P0, PT, RZ, UR5, PT, P0 ;  /* 0x00000005ff007c0c */ /* 0x000fda000bf05300 */
[----:B------:R-:W-:Y:S05]  /*0ce0*/  @!P0 BRA `(.L_x_9) ;  /* 0x00000000000c8947 */ /* 0x000fea0003800000 */
[----:B------:R-:W0:Y:S02]  /*0cf0*/  LDC.64 R8, c[0x0][0x588] ;  /* 0x00016200ff087b82 */ /* 0x000e240000000a00 */
[----:B0-----:R1:W5:Y:S01]  /*0d00*/  LDG.E R8, desc[UR16][R8.64] ;  /* 0x0000001008087981 */ /* 0x001362000c1e1900 */
[----:B------:R-:W-:Y:S05]  /*0d10*/  BRA `(.L_x_8) ;  /* 0x0000000000047947 */ /* 0x000fea0003800000 */
.L_x_9:
[----:B------:R-:W2:Y:S02]  /*0d20*/  LDC R8, c[0x0][0x580] ;  /* 0x00016000ff087b82 */ /* 0x000ea40000000800 */
.L_x_8:
[----:B------:R-:W-:Y:S02]  /*0d30*/  ULDC.64 UR4, c[0x0][0x5a0] ;  /* 0x0001680000047ab9 */ /* 0x000fe40000000a00 */
[----:B------:R-:W-:-:S04]  /*0d40*/  ISETP.NE.U32.AND P0, PT, RZ, UR4, PT ;  /* 0x00000004ff007c0c */ /* 0x000fc8000bf05070 */
[----:B------:R-:W-:-:S13]  /*0d50*/  ISETP.NE.AND.EX P0, PT, RZ, UR5, PT, P0 ;  /* 0x00000005ff007c0c */ /* 0x000fda000bf05300 */
[----:B------:R-:W-:Y:S05]  /*0d60*/  @!P0 BRA `(.L_x_10) ;  /* 0x00000000001c8947 */ /* 0x000fea0003800000 */
[----:B------:R-:W3:Y:S02]  /*0d70*/  LDC.64 R10, c[0x0][0x5a0] ;  /* 0x00016800ff0a7b82 */ /* 0x000ee40000000a00 */
[----:B---3--:R-:W3:Y:S02]  /*0d80*/  LDG.E.64 R10, desc[UR16][R10.64] ;  /* 0x000000100a0a7981 */ /* 0x008ee4000c1e1b00 */
[----:B---3--:R-:W-:-:S04]  /*0d90*/  ISETP.NE.U32.AND P0, PT, R10, RZ, PT ;  /* 0x000000ff0a00720c */ /* 0x008fc80003f05070 */
[----:B------:R-:W-:-:S13]  /*0da0*/  ISETP.NE.AND.EX P0, PT, R11, RZ, PT, P0 ;  /* 0x000000ff0b00720c */ /* 0x000fda0003f05300 */
[----:B------:R-:W-:Y:S05]  /*0db0*/  @!P0 BRA `(.L_x_10) ;  /* 0x0000000000088947 */ /* 0x000fea0003800000 */
[----:B01----:R0:W5:Y:S01]  /*0dc0*/  LD.E R9, desc[UR16][R10.64] ;  /* 0x000000100a097980 */ /* 0x003162000c101900 */
[----:B------:R-:W-:Y:S05]  /*0dd0*/  BRA `(.L_x_11) ;  /* 0x0000000000207947 */ /* 0x000fea0003800000 */
.L_x_10:
[----:B------:R-:W-:Y:S02]  /*0de0*/  ULDC.64 UR4, c[0x0][0x590] ;  /* 0x0001640000047ab9 */ /* 0x000fe40000000a00 */
[----:B------:R-:W-:-:S04]  /*0df0*/  ISETP.NE.U32.AND P0, PT, RZ, UR4, PT ;  /* 0x00000004ff007c0c */ /* 0x000fc8000bf05070 */
[----:B------:R-:W-:-:S13]  /*0e00*/  ISETP.NE.AND.EX P0, PT, RZ, UR5, PT, P0 ;  /* 0x00000005ff007c0c */ /* 0x000fda000bf05300 */
[----:B------:R-:W-:Y:S05]  /*0e10*/  @!P0 BRA `(.L_x_12) ;  /* 0x00000000000c8947 */ /* 0x000fea0003800000 */
[----:B------:R-:W0:Y:S02]  /*0e20*/  LDC.64 R10, c[0x0][0x590] ;  /* 0x00016400ff0a7b82 */ /* 0x000e240000000a00 */
[----:B01----:R1:W5:Y:S01]  /*0e30*/  LDG.E R9, desc[UR16][R10.64] ;  /* 0x000000100a097981 */ /* 0x003362000c1e1900 */
[----:B------:R-:W-:Y:S05]  /*0e40*/  BRA `(.L_x_11) ;  /* 0x0000000000047947 */ /* 0x000fea0003800000 */
.L_x_12:
[----:B01----:R-:W3:Y:S02]  /*0e50*/  LDC R9, c[0x0][0x584] ;  /* 0x00016100ff097b82 */ /* 0x003ee40000000800 */
.L_x_11:
[----:B------:R-:W-:-:S13]  /*0e60*/  LOP3.LUT P0, RZ, R12, 0xff, RZ, 0xc0, !PT ;  /* 0x000000ff0cff7812 */ /* 0x000fda000780c0ff */
[----:B------:R-:W-:Y:S05]  /*0e70*/  @!P0 EXIT ;  /* 0x000000000000894d */ /* 0x000fea0003800000 */
[----:B------:R-:W-:Y:S01]  /*0e80*/  ULDC UR4, c[0x0][0x28c] ;  /* 0x0000a30000047ab9 */ /* 0x000fe20000000800 */
[----:B------:R-:W-:Y:S01]  /*0e90*/  LOP3.LUT R142, R4, 0x1, RZ, 0xfc, !PT ;  /* 0x00000001048e7812 */ /* 0x000fe200078efcff */
[----:B------:R-:W-:-:S04]  /*0ea0*/  UIADD3 UR4, UR4, 0x1f, URZ ;  /* 0x0000001f04047890 */ /* 0x000fc8000fffe03f */
[----:B------:R-:W-:-:S04]  /*0eb0*/  USHF.R.S32.HI UR5, URZ, 0x1f, UR4 ;  /* 0x0000001f3f057899 */ /* 0x000fc80008011404 */
[----:B------:R-:W-:-:S03]  /*0ec0*/  ULEA.HI UR5, UR5, UR4, URZ, 0x5 ;  /* 0x0000000405057291 */ /* 0x000fc6000f8f283f */
[----:B------:R-:W-:Y:S01]  /*0ed0*/  UMOV UR4, URZ ;  /* 0x0000003f00047c82 */ /* 0x000fe20008000000 */
[----:B------:R-:W-:-:S03]  /*0ee0*/  USHF.R.S32.HI UR9, URZ, 0x5, UR5 ;  /* 0x000000053f097899 */ /* 0x000fc60008011405 */
[----:B------:R-:W-:-:S09]  /*0ef0*/  UMOV UR5, URZ ;  /* 0x0000003f00057c82 */ /* 0x000fd20008000000 */
.L_x_165:
[----:B01----:R-:W-:Y:S01]  /*0f00*/  LOP3.LUT R10, R0, 0x80, RZ, 0xc0, !PT ;  /* 0x00000080000a7812 */ /* 0x003fe200078ec0ff */
[----:B------:R-:W0:Y:S01]  /*0f10*/  S2UR UR13, SR_CgaCtaId ;  /* 0x00000000000d79c3 */ /* 0x000e220000008800 */
[----:B------:R-:W-:Y:S01]  /*0f20*/  UMOV UR12, 0x400 ;  /* 0x00000400000c7882 */ /* 0x000fe20000000000 */
[----:B------:R-:W-:Y:S01]  /*0f30*/  UMOV UR6, URZ ;  /* 0x0000003f00067c82 */ /* 0x000fe20008000000 */
[----:B------:R-:W-:Y:S01]  /*0f40*/  SHF.R.U32.HI R10, RZ, 0x7, R10 ;  /* 0x00000007ff0a7819 */ /* 0x000fe2000001160a */
[----:B------:R-:W-:Y:S01]  /*0f50*/  UMOV UR7, URZ ;  /* 0x0000003f00077c82 */ /* 0x000fe20008000000 */
[----:B------:R-:W-:Y:S01]  /*0f60*/  UMOV UR18, UR5 ;  /* 0x0000000500127c82 */ /* 0x000fe20008000000 */
[----:B------:R-:W-:Y:S02]  /*0f70*/  CS2R R18, SRZ ;  /* 0x0000000000127805 */ /* 0x000fe4000001ff00 */
[----:B------:R-:W-:Y:S01]  /*0f80*/  CS2R R16, SRZ ;  /* 0x0000000000107805 */ /* 0x000fe2000001ff00 */
[----:B------:R-:W1:Y:S01]  /*0f90*/  LDC R11, c[0x0][0x28c] ;  /* 0x0000a300ff0b7b82 */ /* 0x000e620000000800 */
[----:B----4-:R-:W4:Y:S01]  /*0fa0*/  SHFL.IDX PT, R10, R10, RZ, 0x1f ;  /* 0x00001fff0a0a7589 */ /* 0x010f2200000e0000 */
[----:B------:R-:W-:-:S02]  /*0fb0*/  CS2R R20, SRZ ;  /* 0x0000000000147805 */ /* 0x000fc4000001ff00 */
[----:B------:R-:W-:Y:S02]  /*0fc0*/  CS2R R22, SRZ ;  /* 0x0000000000167805 */ /* 0x000fe4000001ff00 */
[----:B------:R-:W-:Y:S02]  /*0fd0*/  CS2R R88, SRZ ;  /* 0x0000000000587805 */ /* 0x000fe4000001ff00 */
[----:B------:R-:W-:Y:S02]  /*0fe0*/  CS2R R90, SRZ ;  /* 0x00000000005a7805 */ /* 0x000fe4000001ff00 */
[----:B------:R-:W-:Y:S02]  /*0ff0*/  CS2R R92, SRZ ;  /* 0x00000000005c7805 */ /* 0x000fe4000001ff00 */
[----:B------:R-:W-:Y:S02]  /*1000*/  CS2R R96, SRZ ;  /* 0x0000000000607805 */ /* 0x000fe4000001ff00 */
        /* <DEDUP_REMOVED lines=16> */
[----:B-1----:R-:W-:Y:S02]  /*1110*/  ISETP.GE.AND P0, PT, R11, 0x1, PT ;  /* 0x000000010b00780c */ /* 0x002fe40003f06270 */
[----:B------:R-:W-:Y:S02]  /*1120*/  CS2R R128, SRZ ;  /* 0x0000000000807805 */ /* 0x000fe4000001ff00 */
[----:B----4-:R-:W-:-:S02]  /*1130*/  R2UR UR8, R10 ;  /* 0x000000000a0872ca */ /* 0x010fc400000e0000 */
[----:B------:R-:W-:Y:S02]  /*1140*/  CS2R R130, SRZ ;  /* 0x0000000000827805 */ /* 0x000fe4000001ff00 */
[----:B------:R-:W-:Y:S02]  /*1150*/  CS2R R132, SRZ ;  /* 0x0000000000847805 */ /* 0x000fe4000001ff00 */
[----:B------:R-:W-:Y:S02]  /*1160*/  CS2R R134, SRZ ;  /* 0x0000000000867805 */ /* 0x000fe4000001ff00 */
[----:B------:R-:W-:Y:S02]  /*1170*/  CS2R R136, SRZ ;  /* 0x0000000000887805 */ /* 0x000fe4000001ff00 */
[----:B------:R-:W-:Y:S02]  /*1180*/  CS2R R138, SRZ ;  /* 0x00000000008a7805 */ /* 0x000fe4000001ff00 */
[----:B------:R-:W-:Y:S01]  /*1190*/  CS2R R140, SRZ ;  /* 0x00000000008c7805 */ /* 0x000fe2000001ff00 */
[----:B------:R-:W-:Y:S01]  /*11a0*/  IMAD.MOV.U32 R143, RZ, RZ, RZ ;  /* 0x000000ffff8f7224 */ /* 0x000fe200078e00ff */
[----:B------:R-:W-:Y:S01]  /*11b0*/  CS2R R56, SRZ ;  /* 0x0000000000387805 */ /* 0x000fe2000001ff00 */
[----:B------:R-:W-:Y:S01]  /*11c0*/  IMAD.MOV.U32 R145, RZ, RZ, RZ ;  /* 0x000000ffff917224 */ /* 0x000fe200078e00ff */
[----:B------:R-:W-:Y:S01]  /*11d0*/  CS2R R58, SRZ ;  /* 0x00000000003a7805 */ /* 0x000fe2000001ff00 */
[----:B--23--:R-:W-:Y:S01]  /*11e0*/  IMAD.U32 R13, RZ, RZ, UR4 ;  /* 0x00000004ff0d7e24 */ /* 0x00cfe2000f8e00ff */
[----:B------:R-:W-:Y:S01]  /*11f0*/  CS2R R60, SRZ ;  /* 0x00000000003c7805 */ /* 0x000fe2000001ff00 */
[----:B------:R-:W-:Y:S01]  /*1200*/  ULEA.HI UR10, UR8, UR8, URZ, 0x1 ;  /* 0x00000008080a7291 */ /* 0x000fe2000f8f083f */
[----:B------:R-:W-:-:S02]  /*1210*/  CS2R R62, SRZ ;  /* 0x00000000003e7805 */ /* 0x000fc4000001ff00 */
[----:B------:R-:W-:Y:S02]  /*1220*/  CS2R R64, SRZ ;  /* 0x0000000000407805 */ /* 0x000fe4000001ff00 */
[----:B------:R-:W-:Y:S01]  /*1230*/  CS2R R66, SRZ ;  /* 0x0000000000427805 */ /* 0x000fe2000001ff00 */
[----:B------:R-:W-:Y:S01]  /*1240*/  ULOP3.LUT UR11, UR10, 0x1ffffe, URZ, 0xc0, !UPT ;  /* 0x001ffffe0a0b7892 */ /* 0x000fe2000f8ec03f */
[----:B------:R-:W-:Y:S01]  /*1250*/  CS2R R68, SRZ ;  /* 0x0000000000447805 */ /* 0x000fe2000001ff00 */
[----:B0-----:R-:W-:Y:S01]  /*1260*/  ULEA UR10, UR13, UR12, 0x18 ;  /* 0x0000000c0d0a7291 */ /* 0x001fe2000f8ec03f */
[----:B------:R-:W-:Y:S01]  /*1270*/  CS2R R70, SRZ ;  /* 0x0000000000467805 */ /* 0x000fe2000001ff00 */
[----:B------:R-:W-:Y:S01]  /*1280*/  UIADD3 UR11, UR8, -UR11, URZ ;  /* 0x8000000b080b7290 */ /* 0x000fe2000fffe03f */
[----:B------:R-:W-:Y:S02]  /*1290*/  CS2R R72, SRZ ;  /* 0x0000000000487805 */ /* 0x000fe4000001ff00 */
[----:B------:R-:W-:Y:S01]  /*12a0*/  CS2R R74, SRZ ;  /* 0x00000000004a7805 */ /* 0x000fe2000001ff00 */
[----:B------:R-:W-:Y:S01]  /*12b0*/  UMOV UR8, URZ ;  /* 0x0000003f00087c82 */ /* 0x000fe20008000000 */
[----:B------:R-:W-:Y:S01]  /*12c0*/  ULEA UR11, UR11, UR10, 0xb ;  /* 0x0000000a0b0b7291 */ /* 0x000fe2000f8e583f */
[----:B------:R-:W-:-:S02]  /*12d0*/  CS2R R76, SRZ ;  /* 0x00000000004c7805 */ /* 0x000fc4000001ff00 */
[----:B------:R-:W-:Y:S02]  /*12e0*/  CS2R R78, SRZ ;  /* 0x00000000004e7805 */ /* 0x000fe4000001ff00 */
[----:B------:R-:W-:Y:S01]  /*12f0*/  CS2R R80, SRZ ;  /* 0x0000000000507805 */ /* 0x000fe2000001ff00 */
[----:B------:R-:W-:Y:S01]  /*1300*/  UIADD3 UR11, UR11, 0x100, URZ ;  /* 0x000001000b0b7890 */ /* 0x000fe2000fffe03f */
[----:B------:R-:W-:Y:S02]  /*1310*/  CS2R R82, SRZ ;  /* 0x0000000000527805 */ /* 0x000fe4000001ff00 */
[----:B------:R-:W-:Y:S02]  /*1320*/  CS2R R84, SRZ ;  /* 0x0000000000547805 */ /* 0x000fe4000001ff00 */
[----:B------:R-:W-:Y:S01]  /*1330*/  CS2R R86, SRZ ;  /* 0x0000000000567805 */ /* 0x000fe2000001ff00 */
[----:B------:R-:W-:Y:S01]  /*1340*/  USHF.R.U32.HI UR11, URZ, 0x4, UR11 ;  /* 0x000000043f0b7899 */ /* 0x000fe2000801160b */
[----:B------:R-:W-:-:S02]  /*1350*/  CS2R R24, SRZ ;  /* 0x0000000000187805 */ /* 0x000fc4000001ff00 */
[----:B------:R-:W-:Y:S02]  /*1360*/  CS2R R26, SRZ ;  /* 0x00000000001a7805 */ /* 0x000fe4000001ff00 */
[----:B------:R-:W-:Y:S01]  /*1370*/  CS2R R28, SRZ ;  /* 0x00000000001c7805 */ /* 0x000fe2000001ff00 */
[----:B------:R-:W-:Y:S01]  /*1380*/  ULOP3.LUT UR11, UR11, 0x3fff, URZ, 0xc0, !UPT ;  /* 0x00003fff0b0b7892 */ /* 0x000fe2000f8ec03f */
        /* <DEDUP_REMOVED lines=12> */
[----:B------:R-:W-:Y:S01]  /*1450*/  CS2R R54, SRZ ;  /* 0x0000000000367805 */ /* 0x000fe2000001ff00 */
[----:B------:R-:W-:Y:S06]  /*1460*/  @!P0 BRA `(.L_x_13) ;  /* 0x0000000800308947 */ /* 0x000fec0003800000 */
[----:B------:R-:W-:-:S13]  /*1470*/  ISETP.NE.AND P1, PT, R142, 0x3, PT ;  /* 0x000000038e00780c */ /* 0x000fda0003f25270 */
[----:B------:R-:W-:Y:S05]  /*1480*/  @!P1 BRA `(.L_x_14) ;  /* 0x0000000000049947 */ /* 0x000fea0003800000 */
[----:B------:R-:W-:Y:S01]  /*1490*/  BPT.TRAP 0x1 ;  /* 0x000000040000795c */ /* 0x000fe20000300000 */
.L_x_14:
[----:B------:R-:W-:Y:S01]  /*14a0*/  ULEA UR7, UR5, UR10, 0x3 ;  /* 0x0000000a05077291 */ /* 0x000fe2000f8e183f */
[----:B------:R-:W-:-:S05]  /*14b0*/  IMAD.U32 R10, RZ, RZ, UR4 ;  /* 0x00000004ff0a7e24 */ /* 0x000fca000f8e00ff */
[----:B------:R-:W-:-:S04]  /*14c0*/  SHF.L.U32 R10, R10, 0x1f, RZ ;  /* 0x0000001f0a0a7819 */ /* 0x000fc800000006ff */
[----:B------:R0:W1:Y:S01]  /*14d0*/  SYNCS.PHASECHK.TRANS64.TRYWAIT P0, [UR7], R10 ;  /* 0x0000000aff0075a7 */ /* 0x0000620008000147 */
[----:B------:R-:W-:Y:S05]  /*14e0*/  @!P1 BRA `(.L_x_15) ;  /* 0x0000000000049947 */ /* 0x000fea0003800000 */
[----:B------:R-:W-:Y:S01]  /*14f0*/  BPT.TRAP 0x1 ;  /* 0x000000040000795c */ /* 0x000fe20000300000 */
.L_x_15:
[----:B------:R-:W-:Y:S01]  /*1500*/  UMOV UR6, 0x1 ;  /* 0x0000000100067882 */ /* 0x000fe20000000000 */
[----:B------:R-:W-:Y:S01]  /*1510*/  IMAD.MOV.U32 R18, RZ, RZ, RZ ;  /* 0x000000ffff127224 */ /* 0x000fe200078e00ff */
[----:B-1----:R-:W-:Y:S06]  /*1520*/  @P0 BRA `(.L_x_16) ;  /* 0x0000000000080947 */ /* 0x002fec0003800000 */
[----:B------:R-:W1:Y:S02]  /*1530*/  SYNCS.PHASECHK.TRANS64.TRYWAIT P0, [UR7], R10 ;  /* 0x0000000aff0075a7 */ /* 0x000e640008000147 */
[----:B-1----:R-:W-:Y:S05]  /*1540*/  @!P0 BRA `(.L_x_17) ;  /* 0x0000007c00348947 */ /* 0x002fea0003800000 */
.L_x_16:
[----:B------:R-:W-:Y:S01]  /*1550*/  UIADD3 UR7, UR10, 0x6100, URZ ;  /* 0x000061000a077890 */ /* 0x000fe2000fffe03f */
[----:B------:R-:W-:Y:S01]  /*1560*/  WARPGROUP.ARRIVE ;  /* 0x00000000000079c5 */ /* 0x000fe20000000000 */
[----:B------:R-:W-:Y:S01]  /*1570*/  ULOP3.LUT UR12, UR11, 0x10000, URZ, 0xfc, !UPT ;  /* 0x000100000b0c7892 */ /* 0x000fe2000f8efc3f */
[----:B------:R-:W-:Y:S01]  /*1580*/  IMAD.MOV.U32 R19, RZ, RZ, RZ ;  /* 0x000000ffff137224 */ /* 0x000fe200078e00ff */
[----:B------:R-:W-:Y:S01]  /*1590*/  USHF.R.U32.HI UR7, URZ, 0x4, UR7 ;  /* 0x000000043f077899 */ /* 0x000fe20008011607 */
[----:B------:R-:W-:Y:S01]  /*15a0*/  CS2R R16, SRZ ;  /* 0x0000000000107805 */ /* 0x000fe2000001ff00 */
[----:B------:R-:W-:Y:S01]  /*15b0*/  ULEA UR12, UR5, UR12, 0x9 ;  /* 0x0000000c050c7291 */ /* 0x000fe2000f8e483f */
[----:B------:R-:W-:Y:S01]  /*15c0*/  CS2R R20, SRZ ;  /* 0x0000000000147805 */ /* 0x000fe2000001ff00 */
[----:B------:R-:W-:Y:S01]  /*15d0*/  ULOP3.LUT UR7, UR7, 0x3fff, URZ, 0xc0, !UPT ;  /* 0x00003fff07077892 */ /* 0x000fe2000f8ec03f */
[----:B------:R-:W-:Y:S01]  /*15e0*/  CS2R R22, SRZ ;  /* 0x0000000000167805 */ /* 0x000fe2000001ff00 */
[----:B------:R-:W-:Y:S01]  /*15f0*/  UMOV UR13, 0xc0000010 ;  /* 0xc0000010000d7882 */ /* 0x000fe20000000000 */
[----:B------:R-:W-:Y:S01]  /*1600*/  UMOV UR15, 0xc0000010 ;  /* 0xc0000010000f7882 */ /* 0x000fe20000000000 */
[----:B------:R-:W-:Y:S01]  /*1610*/  ULOP3.LUT UR7, UR7, 0x10000, URZ, 0xfc, !UPT ;  /* 0x0001000007077892 */ /* 0x000fe2000f8efc3f */
[----:B------:R-:W-:-:S02]  /*1620*/  CS2R R88, SRZ ;  /* 0x0000000000587805 */ /* 0x000fc4000001ff00 */
[----:B------:R-:W-:Y:S02]  /*1630*/  CS2R R90, SRZ ;  /* 0x00000000005a7805 */ /* 0x000fe4000001ff00 */
[----:B------:R-:W-:Y:S01]  /*1640*/  CS2R R92, SRZ ;  /* 0x00000000005c7805 */ /* 0x000fe2000001ff00 */
[----:B------:R-:W-:Y:S01]  /*1650*/  ULEA UR14, UR5, UR7, 0x7 ;  /* 0x00000007050e7291 */ /* 0x000fe2000f8e383f */
[----:B------:R-:W-:Y:S01]  /*1660*/  CS2R R96, SRZ ;  /* 0x0000000000607805 */ /* 0x000fe2000001ff00 */
[----:B------:R-:W-:Y:S01]  /*1670*/  UIADD3 UR7, UR12, 0x100, URZ ;  /* 0x000001000c077890 */ /* 0x000fe2000fffe03f */
[----:B------:R-:W-:Y:S02]  /*1680*/  CS2R R94, SRZ ;  /* 0x00000000005e7805 */ /* 0x000fe4000001ff00 */
[----:B------:R-:W-:Y:S02]  /*1690*/  CS2R R98, SRZ ;  /* 0x0000000000627805 */ /* 0x000fe4000001ff00 */
[----:B------:R-:W-:-:S02]  /*16a0*/  CS2R R100, SRZ ;  /* 0x0000000000647805 */ /* 0x000fc4000001ff00 */
[----:B------:R-:W-:Y:S02]  /*16b0*/  CS2R R102, SRZ ;  /* 0x0000000000667805 */ /* 0x000fe4000001ff00 */
[----:B------:R-:W-:Y:S02]  /*16c0*/  CS2R R104, SRZ ;  /* 0x0000000000687805 */ /* 0x000fe4000001ff00 */
[----:B------:R-:W-:Y:S01]  /*16d0*/  CS2R R108, SRZ ;  /* 0x00000000006c7805 */ /* 0x000fe2000001ff00 */
[----:B------:R-:W-:Y:S01]  /*16e0*/  QGMMA.64x64x32.F32.E5M2.E5M2 R56, gdesc[UR12], RZ, !UPT ;  /* 0x00e000000c3879f3 */ /* 0x000fe2000c7038ff */
[----:B------:R-:W-:Y:S01]  /*16f0*/  UMOV UR12, UR7 ;  /* 0x00000007000c7c82 */ /* 0x000fe20008000000 */
[----:B------:R-:W-:Y:S01]  /*1700*/  ULDC UR7, c[0x0][0x50c] ;  /* 0x0001430000077ab9 */ /* 0x000fe20000000800 */
[----:B------:R-:W-:Y:S01]  /*1710*/  UMOV UR13, 0xc0000010 ;  /* 0xc0000010000d7882 */ /* 0x000fe20000000000 */
[----:B------:R-:W-:Y:S01]  /*1720*/  UISETP.NE.AND UP0, UPT, UR7, 0x1, UPT ;  /* 0x000000010700788c */ /* 0x000fe2000bf05270 */
[----:B------:R-:W-:Y:S01]  /*1730*/  QGMMA.64x64x32.F32.E5M2.E5M2 R24, gdesc[UR12], RZ, !UPT, gsb0 ;  /* 0x00e000000c1879f3 */ /* 0x000fe2000c0038ff */
[----:B------:R-:W-:-:S02]  /*1740*/  CS2R R106, SRZ ;  /* 0x00000000006a7805 */ /* 0x000fc4000001ff00 */
[----:B------:R-:W-:Y:S01]  /*1750*/  CS2R R110, SRZ ;  /* 0x00000000006e7805 */ /* 0x000fe2000001ff00 */
[----:B------:R-:W-:Y:S01]  /*1760*/  USEL UR7, URZ, 0x1, UP0 ;  /* 0x000000013f077887 */ /* 0x000fe20008000000 */
[----:B------:R-:W-:Y:S02]  /*1770*/  CS2R R112, SRZ ;  /* 0x0000000000707805 */ /* 0x000fe4000001ff00 */
[----:B------:R-:W-:Y:S02]  /*1780*/  CS2R R114, SRZ ;  /* 0x0000000000727805 */ /* 0x000fe4000001ff00 */
[----:B------:R-:W-:Y:S02]  /*1790*/  CS2R R116, SRZ ;  /* 0x0000000000747805 */ /* 0x000fe4000001ff00 */
[----:B------:R-:W-:Y:S02]  /*17a0*/  CS2R R118, SRZ ;  /* 0x0000000000767805 */ /* 0x000fe4000001ff00 */
[----:B------:R-:W-:-:S02]  /*17b0*/  CS2R R120, SRZ ;  /* 0x0000000000787805 */ /* 0x000fc4000001ff00 */
[----:B------:R-:W-:Y:S02]  /*17c0*/  ISETP.NE.AND P0, PT, RZ, UR7, PT ;  /* 0x00000007ff007c0c */ /* 0x000fe4000bf05270 */
        /* <DEDUP_REMOVED lines=9> */
[----:B------:R-:W-:Y:S01]  /*1860*/  CS2R R140, SRZ ;  /* 0x00000000008c7805 */ /* 0x000fe2000001ff00 */
[----:B------:R-:W-:Y:S02]  /*1870*/  IMAD.MOV.U32 R143, RZ, RZ, RZ ;  /* 0x000000ffff8f7224 */ /* 0x000fe400078e00ff */
[----:B------:R-:W-:Y:S01]  /*1880*/  IMAD.MOV.U32 R145, RZ, RZ, RZ ;  /* 0x000000ffff917224 */ /* 0x000fe200078e00ff */
[----:B------:R-:W-:Y:S06]  /*1890*/  @!P0 BRA `(.L_x_18) ;  /* 0x0000000400088947 */ /* 0x000fec0003800000 */
[----:B------:R-:W-:Y:S02]  /*18a0*/  WARPGROUP.DEPBAR.LE gsb0, 0x0 ;  /* 0x00008000000079c5 */ /* 0x000fe40000010000 */
[----:B------:R-:W-:-:S01]  /*18b0*/  FADD R145, RZ, R56 ;  /* 0x00000038ff917221 */ /* 0x000fc20000000000 */
[----:B------:R-:W-:Y:S01]  /*18c0*/  FADD R140, RZ, R57 ;  /* 0x00000039ff8c7221 */ /* 0x000fe20000000000 */
        /* <DEDUP_REMOVED lines=62> */
[----:B------:R-:W-:-:S06]  /*1cb0*/  UMOV UR6, URZ ;  /* 0x0000003f00067c82 */ /* 0x000fcc0008000000 */
.L_x_18:
[----:B------:R-:W-:-:S04]  /*1cc0*/  UIADD3 UR18, UR5, 0x1, URZ ;  /* 0x0000000105127890 */ /* 0x000fc8000fffe03f */
[----:B------:R-:W-:-:S04]  /*1cd0*/  UISETP.NE.AND UP0, UPT, UR18, 0x3, UPT ;  /* 0x000000031200788c */ /* 0x000fc8000bf05270 */
[----:B------:R-:W-:Y:S02]  /*1ce0*/  USEL UR8, URZ, 0x1, UP0 ;  /* 0x000000013f087887 */ /* 0x000fe40008000000 */
[----:B------:R-:W-:Y:S02]  /*1cf0*/  USEL UR18, UR18, URZ, UP0 ;  /* 0x0000003f12127287 */ /* 0x000fe40008000000 */
[----:B------:R-:W-:-:S06]  /*1d00*/  ULOP3.LUT UR8, UR4, UR8, URZ, 0x3c, !UPT ;  /* 0x0000000804087292 */ /* 0x000fcc000f8e3c3f */
[----:B------:R-:W-:Y:S01]  /*1d10*/  IMAD.U32 R13, RZ, RZ, UR8 ;  /* 0x00000008ff0d7e24 */ /* 0x000fe2000f8e00ff */
[----:B------:R-:W-:-:S06]  /*1d20*/  UMOV UR8, 0x1 ;  /* 0x0000000100087882 */ /* 0x000fcc0000000000 */
.L_x_13:
[----:B------:R-:W-:-:S04]  /*1d30*/  UISETP.LT.AND UP0, UPT, UR9, 0x1, UPT ;  /* 0x000000010900788c */ /* 0x000fc8000bf01270 */
[----:B------:R-:W-:-:S04]  /*1d40*/  USEL UR12, UR9, 0x1, UP0 ;  /* 0x00000001090c7887 */ /* 0x000fc80008000000 */
[----:B------:R-:W-:-:S04]  /*1d50*/  UIADD3 UR12, UR9, -UR12, URZ ;  /* 0x8000000c090c7290 */ /* 0x000fc8000fffe03f */
[----:B------:R-:W-:-:S06]  /*1d60*/  UISETP.GE.AND UP0, UPT, UR12, 0x1, UPT ;  /* 0x000000010c00788c */ /* 0x000fcc000bf06270 */
[----:B------:R-:W-:-:S13]  /*1d70*/  PLOP3.LUT P0, PT, PT, PT, UP0, 0x80, 0x0 ;  /* 0x000000000000781c */ /* 0x000fda0003f0f008 */
[----:B------:R-:W-:Y:S05]  /*1d80*/  @!P0 BRA `(.L_x_19) ;  /* 0x0000000800008947 */ /* 0x000fea0003800000 */
[----:B01----:R-:W-:Y:S01]  /*1d90*/  IMAD.U32 R10, RZ, RZ, UR12 ;  /* 0x0000000cff0a7e24 */ /* 0x003fe2000f8e00ff */
[----:B------:R-:W-:Y:S01]  /*1da0*/  UMOV UR19, UR5 ;  /* 0x0000000500137c82 */ /* 0x000fe20008000000 */
[----:B------:R-:W-:-:S05]  /*1db0*/  ULDC UR20, c[0x0][0x50c] ;  /* 0x0001430000147ab9 */ /* 0x000fca0000000800 */
.L_x_27:
[----:B------:R-:W-:-:S13]  /*1dc0*/  ISETP.NE.AND P1, PT, R142, 0x3, PT ;  /* 0x000000038e00780c */ /* 0x000fda0003f25270 */
[----:B01----:R-:W-:Y:S05]  /*1dd0*/  @!P1 BRA `(.L_x_20) ;  /* 0x0000000000049947 */ /* 0x003fea0003800000 */
[----:B------:R-:W-:Y:S01]  /*1de0*/  BPT.TRAP 0x1 ;  /* 0x000000040000795c */ /* 0x000fe20000300000 */
.L_x_20:
[----:B------:R-:W0:Y:S01]  /*1df0*/  S2UR UR12, SR_CgaCtaId ;  /* 0x00000000000c79c3 */ /* 0x000e220000008800 */
[----:B------:R-:W-:Y:S01]  /*1e00*/  UMOV UR10, 0x400 ;  /* 0x00000400000a7882 */ /* 0x000fe20000000000 */
[----:B------:R-:W-:Y:S01]  /*1e10*/  SHF.L.U32 R11, R13, 0x1f, RZ ;  /* 0x0000001f0d0b7819 */ /* 0x000fe200000006ff */
[----:B0-----:R-:W-:-:S04]  /*1e20*/  ULEA UR10, UR12, UR10, 0x18 ;  /* 0x0000000a0c0a7291 */ /* 0x001fc8000f8ec03f */
[----:B------:R-:W-:-:S09]  /*1e30*/  ULEA UR12, UR18, UR10, 0x3 ;  /* 0x0000000a120c7291 */ /* 0x000fd2000f8e183f */
[----:B------:R0:W1:Y:S01]  /*1e40*/  SYNCS.PHASECHK.TRANS64.TRYWAIT P0, [UR12], R11 ;  /* 0x0000000bff0075a7 */ /* 0x000062000800014c */
[----:B------:R-:W-:Y:S05]  /*1e50*/  @!P1 BRA `(.L_x_21) ;  /* 0x0000000000049947 */ /* 0x000fea0003800000 */
[----:B------:R-:W-:Y:S01]  /*1e60*/  BPT.TRAP 0x1 ;  /* 0x000000040000795c */ /* 0x000fe20000300000 */
.L_x_21:
[----:B-1----:R-:W-:Y:S05]  /*1e70*/  @P0 BRA `(.L_x_22) ;  /* 0x0000000000080947 */ /* 0x002fea0003800000 */
[----:B------:R-:W1:Y:S02]  /*1e80*/  SYNCS.PHASECHK.TRANS64.TRYWAIT P0, [UR12], R11 ;  /* 0x0000000bff0075a7 */ /* 0x000e64000800014c */
[----:B-1----:R-:W-:Y:S05]  /*1e90*/  @!P0 BRA `(.L_x_23) ;  /* 0x0000007000f88947 */ /* 0x002fea0003800000 */
.L_x_22:
[----:B------:R-:W-:Y:S01]  /*1ea0*/  UIADD3 UR12, UR10, 0x6100, URZ ;  /* 0x000061000a0c7890 */ /* 0x000fe2000fffe03f */
[----:B------:R-:W-:Y:S01]  /*1eb0*/  WARPGROUP.ARRIVE ;  /* 0x00000000000079c5 */ /* 0x000fe20000000000 */
[----:B------:R-:W-:Y:S02]  /*1ec0*/  UISETP.NE.AND UP0, UPT, UR7, URZ, UPT ;  /* 0x0000003f0700728c */ /* 0x000fe4000bf05270 */
[----:B------:R-:W-:Y:S02]  /*1ed0*/  USHF.R.U32.HI UR12, URZ, 0x4, UR12 ;  /* 0x000000043f0c7899 */ /* 0x000fe4000801160c */
[----:B------:R-:W-:Y:S02]  /*1ee0*/  USEL UR8, UR8, URZ, !UP0 ;  /* 0x0000003f08087287 */ /* 0x000fe4000c000000 */
[----:B------:R-:W-:Y:S02]  /*1ef0*/  ULOP3.LUT UR7, UR12, 0x3fff, URZ, 0xc0, !UPT ;  /* 0x00003fff0c077892 */ /* 0x000fe4000f8ec03f */
[----:B------:R-:W-:-:S02]  /*1f00*/  ULOP3.LUT UR12, UR11, 0x10000, URZ, 0xfc, !UPT ;  /* 0x000100000b0c7892 */ /* 0x000fc4000f8efc3f */
[----:B------:R-:W-:Y:S02]  /*1f10*/  ULOP3.LUT UR7, UR7, 0x10000, URZ, 0xfc, !UPT ;  /* 0x0001000007077892 */ /* 0x000fe4000f8efc3f */
[----:B------:R-:W-:Y:S02]  /*1f20*/  UISETP.NE.U32.AND UP0, UPT, UR8, URZ, UPT ;  /* 0x0000003f0800728c */ /* 0x000fe4000bf05070 */
[----:B------:R-:W-:Y:S02]  /*1f30*/  ULEA UR12, UR18, UR12, 0x9 ;  /* 0x0000000c120c7291 */ /* 0x000fe4000f8e483f */
[----:B------:R-:W-:Y:S02]  /*1f40*/  ULEA UR14, UR18, UR7, 0x7 ;  /* 0x00000007120e7291 */ /* 0x000fe4000f8e383f */
[----:B------:R-:W-:Y:S01]  /*1f50*/  UIADD3 UR7, UR12, 0x100, URZ ;  /* 0x000001000c077890 */ /* 0x000fe2000fffe03f */
[----:B------:R-:W-:Y:S01]  /*1f60*/  UMOV UR13, 0xc0000010 ;  /* 0xc0000010000d7882 */ /* 0x000fe20000000000 */
[----:B------:R-:W-:Y:S01]  /*1f70*/  UMOV UR15, 0xc0000010 ;  /* 0xc0000010000f7882 */ /* 0x000fe20000000000 */
[----:B------:R-:W-:-:S04]  /*1f80*/  UIADD3 UR6, UR6, 0x1, URZ ;  /* 0x0000000106067890 */ /* 0x000fc8000fffe03f */
[----:B------:R-:W-:Y:S01]  /*1f90*/  QGMMA.64x64x32.F32.E5M2.E5M2 R56, gdesc[UR12], R56, UP0 ;  /* 0x00e000000c3879f3 */ /* 0x000fe2000bf03838 */
[----:B------:R-:W-:Y:S01]  /*1fa0*/  UMOV UR12, UR7 ;  /* 0x00000007000c7c82 */ /* 0x000fe20008000000 */
[----:B------:R-:W-:Y:S02]  /*1fb0*/  UMOV UR13, 0xc0000010 ;  /* 0xc0000010000d7882 */ /* 0x000fe40000000000 */
[----:B------:R-:W-:Y:S01]  /*1fc0*/  QGMMA.64x64x32.F32.E5M2.E5M2 R24, gdesc[UR12], R24, UP0, gsb0 ;  /* 0x00e000000c1879f3 */ /* 0x000fe2000b803818 */
[----:B------:R-:W-:-:S04]  /*1fd0*/  UISETP.NE.AND UP0, UPT, UR6, UR20, UPT ;  /* 0x000000140600728c */ /* 0x000fc8000bf05270 */
[----:B------:R-:W-:-:S06]  /*1fe0*/  USEL UR7, URZ, 0x1, UP0 ;  /* 0x000000013f077887 */ /* 0x000fcc0008000000 */
[----:B------:R-:W-:Y:S01]  /*1ff0*/  ISETP.NE.AND P0, PT, RZ, UR7, PT ;  /* 0x00000007ff007c0c */ /* 0x000fe2000bf05270 */
[----:B------:R-:W-:-:S12]  /*2000*/  WARPGROUP.DEPBAR.LE gsb0, 0x1 ;  /* 0x00008000000079c5 */ /* 0x000fd80000010100 */
[----:B------:R-:W-:Y:S05]  /*2010*/  @!P0 BRA `(.L_x_24) ;  /* 0x0000000400088947 */ /* 0x000fea0003800000 */
[----:B------:R-:W-:Y:S02]  /*2020*/  WARPGROUP.DEPBAR.LE gsb0, 0x0 ;  /* 0x00008000000079c5 */ /* 0x000fe40000010000 */
[----:B------:R-:W-:-:S01]  /*2030*/  FADD R145, R56, R145 ;  /* 0x0000009138917221 */ /* 0x000fc20000000000 */
[----:B------:R-:W-:Y:S01]  /*2040*/  FADD R140, R57, R140 ;  /* 0x0000008c398c7221 */ /* 0x000fe20000000000 */
        /* <DEDUP_REMOVED lines=62> */
[----:B------:R-:W-:-:S06]  /*2430*/  UMOV UR6, URZ ;  /* 0x0000003f00067c82 */ /* 0x000fcc0008000000 */
.L_x_24:
[----:B------:R-:W-:Y:S05]  /*2440*/  @!P1 BRA `(.L_x_25) ;  /* 0x0000000000049947 */ /* 0x000fea0003800000 */
[----:B------:R-:W-:Y:S01]  /*2450*/  BPT.TRAP 0x1 ;  /* 0x000000040000795c */ /* 0x000fe20000300000 */
.L_x_25:
[----:B------:R-:W-:Y:S01]  /*2460*/  ULEA UR8, UR19, UR10, 0x3 ;  /* 0x0000000a13087291 */ /* 0x000fe2000f8e183f */
[----:B------:R-:W-:-:S03]  /*2470*/  ISETP.GT.U32.AND P0, PT, R4, 0x1, PT ;  /* 0x000000010400780c */ /* 0x000fc60003f04070 */
[----:B------:R-:W-:-:S04]  /*2480*/  UIADD3 UR8, UR8, 0x18, URZ ;  /* 0x0000001808087890 */ /* 0x000fc8000fffe03f */
[----:B------:R-:W-:-:S09]  /*2490*/  UPRMT UR8, URZ, 0x654, UR8 ;  /* 0x000006543f087896 */ /* 0x000fd20008000008 */
[----:B------:R-:W-:Y:S01]  /*24a0*/  SYNCS.ARRIVE.TRANS64.RED.A1T0 RZ, [UR8], RZ ;  /* 0x000000ffffff79a7 */ /* 0x000fe20008100408 */
[----:B------:R-:W-:Y:S05]  /*24b0*/  @P0 BRA `(.L_x_26) ;  /* 0x0000000000040947 */ /* 0x000fea0003800000 */
[----:B------:R-:W-:Y:S01]  /*24c0*/  BPT.TRAP 0x1 ;  /* 0x000000040000795c */ /* 0x000fe20000300000 */
.L_x_26:
[----:B------:R-:W-:Y:S01]  /*24d0*/  UIADD3 UR18, UR18, 0x1, URZ ;  /* 0x0000000112127890 */ /* 0x000fe2000fffe03f */
[C---:B------:R-:W-:Y:S01]  /*24e0*/  ISETP.GT.AND P0, PT, R10.reuse, 0x1, PT ;  /* 0x000000010a00780c */ /* 0x040fe20003f04270 */
[----:B------:R-:W-:Y:S01]  /*24f0*/  UIADD3 UR19, UR19, 0x1, URZ ;  /* 0x0000000113137890 */ /* 0x000fe2000fffe03f */
[----:B------:R-:W-:Y:S01]  /*2500*/  VIADD R10, R10, 0xffffffff ;  /* 0xffffffff0a0a7836 */ /* 0x000fe20000000000 */
[----:B------:R-:W-:Y:S02]  /*2510*/  UISETP.NE.AND UP0, UPT, UR18, 0x3, UPT ;  /* 0x000000031200788c */ /* 0x000fe4000bf05270 */
[----:B------:R-:W-:Y:S02]  /*2520*/  UISETP.NE.AND UP1, UPT, UR19, 0x3, UPT ;  /* 0x000000031300788c */ /* 0x000fe4000bf25270 */
[----:B------:R-:W-:Y:S02]  /*2530*/  USEL UR8, URZ, 0x1, UP0 ;  /* 0x000000013f087887 */ /* 0x000fe40008000000 */
[----:B------:R-:W-:-:S02]  /*2540*/  USEL UR18, UR18, URZ, UP0 ;  /* 0x0000003f12127287 */ /* 0x000fc40008000000 */
[----:B------:R-:W-:Y:S02]  /*2550*/  USEL UR19, UR19, URZ, UP1 ;  /* 0x0000003f13137287 */ /* 0x000fe40008800000 */
[----:B------:R-:W-:Y:S01]  /*2560*/  LOP3.LUT R13, R13, UR8, RZ, 0x3c, !PT ;  /* 0x000000080d0d7c12 */ /* 0x000fe2000f8e3cff */
[----:B------:R-:W-:Y:S01]  /*2570*/  UMOV UR8, 0x1 ;  /* 0x0000000100087882 */ /* 0x000fe20000000000 */
[----:B------:R-:W-:Y:S08]  /*2580*/  @P0 BRA `(.L_x_27) ;  /* 0xfffffff8000c0947 */ /* 0x000ff0000383ffff */
.L_x_19:
[----:B------:R-:W-:Y:S01]  /*2590*/  UISETP.NE.AND UP0, UPT, UR6, URZ, UPT ;  /* 0x0000003f0600728c */ /* 0x000fe2000bf05270 */
[----:B01----:R-:W0:Y:S03]  /*25a0*/  LDC R10, c[0x0][0x28c] ;  /* 0x0000a300ff0a7b82 */ /* 0x003e260000000800 */
[----:B------:R-:W-:-:S06]  /*25b0*/  USEL UR6, URZ, 0x1, !UP0 ;  /* 0x000000013f067887 */ /* 0x000fcc000c000000 */
[----:B------:R-:W-:Y:S02]  /*25c0*/  ISETP.NE.AND P0, PT, RZ, UR6, PT ;  /* 0x00000006ff007c0c */ /* 0x000fe4000bf05270 */
[----:B0-----:R-:W-:-:S11]  /*25d0*/  ISETP.GE.AND P1, PT, R10, 0x1, PT ;  /* 0x000000010a00780c */ /* 0x001fd60003f26270 */
[----:B------:R-:W-:Y:S05]  /*25e0*/  @!P0 BRA `(.L_x_28) ;  /* 0x0000000400048947 */ /* 0x000fea0003800000 */
[----:B------:R-:W-:Y:S02]  /*25f0*/  WARPGROUP.DEPBAR.LE gsb0, 0x0 ;  /* 0x00008000000079c5 */ /* 0x000fe40000010000 */
[----:B------:R-:W-:Y:S01]  /*2600*/  FADD R145, R56, R145 ;  /* 0x0000009138917221 */ /* 0x000fe20000000000 */
        /* <DEDUP_REMOVED lines=62> */
[----:B------:R-:W-:-:S07]  /*29f0*/  FADD R18, R18, R55 ;  /* 0x0000003712127221 */ /* 0x000fce0000000000 */
.L_x_28:
[----:B------:R-:W-:Y:S02]  /*2a00*/  WARPGROUP.DEPBAR.LE gsb0, 0x0 ;  /* 0x00008000000079c5 */ /* 0x000fe40000010000 */
[----:B------:R-:W-:Y:S05]  /*2a10*/  @!P1 BRA `(.L_x_29) ;  /* 0x0000000000409947 */ /* 0x000fea0003800000 */
[----:B------:R-:W-:-:S13]  /*2a20*/  ISETP.NE.AND P0, PT, R142, 0x3, PT ;  /* 0x000000038e00780c */ /* 0x000fda0003f05270 */
[----:B------:R-:W-:Y:S05]  /*2a30*/  @!P0 BRA `(.L_x_30) ;  /* 0x0000000000048947 */ /* 0x000fea0003800000 */
[----:B------:R-:W-:Y:S01]  /*2a40*/  BPT.TRAP 0x1 ;  /* 0x000000040000795c */ /* 0x000fe20000300000 */
.L_x_30:
[----:B------:R-:W-:Y:S01]  /*2a50*/  UISETP.LT.AND UP0, UPT, UR9, 0x1, UPT ;  /* 0x000000010900788c */ /* 0x000fe2000bf01270 */
[----:B------:R-:W-:-:S03]  /*2a60*/  ISETP.GT.U32.AND P0, PT, R4, 0x1, PT ;  /* 0x000000010400780c */ /* 0x000fc60003f04070 */
[----:B------:R-:W-:-:S04]  /*2a70*/  USEL UR8, UR9, 0x1, UP0 ;  /* 0x0000000109087887 */ /* 0x000fc80008000000 */
[----:B------:R-:W-:-:S04]  /*2a80*/  UIADD3 UR8, UR5, UR9, -UR8 ;  /* 0x0000000905087290 */ /* 0x000fc8000fffe808 */
[----:B------:R-:W-:-:S04]  /*2a90*/  UIMAD.WIDE.U32 UR6, UR8, -0x55555555, URZ ;  /* 0xaaaaaaab080678a5 */ /* 0x000fc8000f8e003f */
[----:B------:R-:W-:-:S04]  /*2aa0*/  USHF.R.U32.HI UR6, URZ, 0x1, UR7 ;  /* 0x000000013f067899 */ /* 0x000fc80008011607 */
[----:B------:R-:W-:-:S04]  /*2ab0*/  UIMAD UR8, UR6, -0x3, UR8 ;  /* 0xfffffffd060878a4 */ /* 0x000fc8000f8e0208 */
[----:B------:R-:W-:-:S04]  /*2ac0*/  ULEA UR8, UR8, UR10, 0x3 ;  /* 0x0000000a08087291 */ /* 0x000fc8000f8e183f */
[----:B------:R-:W-:-:S04]  /*2ad0*/  UIADD3 UR8, UR8, 0x18, URZ ;  /* 0x0000001808087890 */ /* 0x000fc8000fffe03f */
[----:B------:R-:W-:-:S09]  /*2ae0*/  UPRMT UR8, URZ, 0x654, UR8 ;  /* 0x000006543f087896 */ /* 0x000fd20008000008 */
[----:B------:R-:W-:Y:S01]  /*2af0*/  SYNCS.ARRIVE.TRANS64.RED.A1T0 RZ, [UR8], RZ ;  /* 0x000000ffffff79a7 */ /* 0x000fe20008100408 */
[----:B------:R-:W-:Y:S05]  /*2b00*/  @P0 BRA `(.L_x_29) ;  /* 0x0000000000040947 */ /* 0x000fea0003800000 */
[----:B------:R-:W-:Y:S01]  /*2b10*/  BPT.TRAP 0x1 ;  /* 0x000000040000795c */ /* 0x000fe20000300000 */
.L_x_29:
[----:B------:R-:W0:Y:S01]  /*2b20*/  LDC R14, c[0x0][0x288] ;  /* 0x0000a200ff0e7b82 */ /* 0x000e220000000800 */
[----:B------:R-:W-:Y:S01]  /*2b30*/  IMAD.SHL.U32 R33, R7, 0x40, RZ ;  /* 0x0000004007217824 */ /* 0x000fe200078e00ff */
[--C-:B------:R-:W-:Y:S01]  /*2b40*/  SHF.R.U32.HI R10, RZ, 0x2, R0.reuse ;  /* 0x00000002ff0a7819 */ /* 0x100fe20000011600 */
[----:B------:R-:W-:Y:S01]  /*2b50*/  UIADD3 UR5, UR9, UR5, URZ ;  /* 0x0000000509057290 */ /* 0x000fe2000fffe03f */
[----:B------:R-:W-:Y:S01]  /*2b60*/  LOP3.LUT R12, R0, 0x60, RZ, 0xc0, !PT ;  /* 0x00000060000c7812 */ /* 0x000fe200078ec0ff */
[----:B------:R-:W-:Y:S01]  /*2b70*/  IMAD.SHL.U32 R34, R6, 0x100, RZ ;  /* 0x0000010006227824 */ /* 0x000fe200078e00ff */
[----:B------:R-:W-:Y:S01]  /*2b80*/  SHF.R.U32.HI R13, RZ, 0x7, R0 ;  /* 0x00000007ff0d7819 */ /* 0x000fe20000011600 */
[----:B------:R-:W-:Y:S01]  /*2b90*/  UISETP.GT.U32.AND UP0, UPT, UR5, 0x2, UPT ;  /* 0x000000020500788c */ /* 0x000fe2000bf04070 */
[----:B------:R-:W-:Y:S01]  /*2ba0*/  LOP3.LUT R11, R10, 0x7, RZ, 0xc0, !PT ;  /* 0x000000070a0b7812 */ /* 0x000fe200078ec0ff */
[C---:B------:R-:W-:Y:S01]  /*2bb0*/  IMAD.SHL.U32 R26, R0.reuse, 0x2, RZ ;  /* 0x00000002001a7824 */ /* 0x040fe200078e00ff */
[----:B------:R-:W-:Y:S01]  /*2bc0*/  SHF.R.U32.HI R12, RZ, 0x1, R12 ;  /* 0x00000001ff0c7819 */ /* 0x000fe2000001160c */
[----:B------:R-:W-:Y:S01]  /*2bd0*/  ULDC UR12, c[0x0][0x284] ;  /* 0x0000a100000c7ab9 */ /* 0x000fe20000000800 */
[----:B------:R-:W-:Y:S01]  /*2be0*/  LOP3.LUT R10, R13, 0x1, RZ, 0xc0, !PT ;  /* 0x000000010d0a7812 */ /* 0x000fe200078ec0ff */
[----:B------:R-:W-:Y:S01]  /*2bf0*/  UISETP.LT.U32.AND UP0, UPT, UR9, 0x3, UP0 ;  /* 0x000000030900788c */ /* 0x000fe20008701070 */
[----:B------:R-:W-:Y:S01]  /*2c00*/  IADD3 R15, RZ, -R12, -R11 ;  /* 0x8000000cff0f7210 */ /* 0x000fe20007ffe80b */
[----:B------:R-:W-:Y:S01]  /*2c10*/  UISETP.GE.U32.AND UP1, UPT, UR9, 0x3, UPT ;  /* 0x000000030900788c */ /* 0x000fe2000bf26070 */
[----:B------:R-:W-:Y:S01]  /*2c20*/  LOP3.LUT R13, R0, 0x3, RZ, 0xc0, !PT ;  /* 0x00000003000d7812 */ /* 0x000fe200078ec0ff */
[C---:B------:R-:W-:Y:S01]  /*2c30*/  IMAD.SHL.U32 R24, R10.reuse, 0x40, RZ ;  /* 0x000000400a187824 */ /* 0x040fe200078e00ff */
[----:B------:R-:W-:Y:S01]  /*2c40*/  SHF.R.S32.HI R29, RZ, 0x1f, R5 ;  /* 0x0000001fff1d7819 */ /* 0x000fe20000011405 */
[----:B------:R-:W-:Y:S01]  /*2c50*/  UIMAD.WIDE.U32 UR6, UR5, -0x55555555, URZ ;  /* 0xaaaaaaab050678a5 */ /* 0x000fe2000f8e003f */
[C---:B------:R-:W-:Y:S01]  /*2c60*/  LOP3.LUT R26, R33.reuse, 0x6, R26, 0xf8, !PT ;  /* 0x00000006211a7812 */ /* 0x040fe200078ef81a */
[----:B------:R-:W-:Y:S01]  /*2c70*/  USEL UR8, URZ, 0x1, !UP0 ;  /* 0x000000013f087887 */ /* 0x000fe2000c000000 */
[----:B------:R-:W-:Y:S01]  /*2c80*/  IMAD R15, R10, -0x40, R15 ;  /* 0xffffffc00a0f7824 */ /* 0x000fe200078e020f */
[----:B------:R-:W-:Y:S01]  /*2c90*/  ULDC.64 UR10, c[0x0][0x5d0] ;  /* 0x00017400000a7ab9 */ /* 0x000fe20000000a00 */
[----:B0-----:R-:W-:Y:S01]  /*2ca0*/  ISETP.GE.AND P0, PT, R33, R14, PT ;  /* 0x0000000e2100720c */ /* 0x001fe20003f06270 */
[----:B------:R-:W-:Y:S01]  /*2cb0*/  IMAD R10, R13, -0x2, R14 ;  /* 0xfffffffe0d0a7824 */ /* 0x000fe200078e020e */
[----:B------:R-:W-:Y:S01]  /*2cc0*/  SHF.R.S32.HI R27, RZ, 0x1f, R26 ;  /* 0x0000001fff1b7819 */ /* 0x000fe2000001141a */
[----:B------:R-:W-:Y:S01]  /*2cd0*/  IMAD R14, R29, UR10, RZ ;  /* 0x0000000a1d0e7c24 */ /* 0x000fe2000f8e02ff */
[----:B------:R-:W-:Y:S01]  /*2ce0*/  ISETP.GE.OR P0, PT, R34, UR12, P0 ;  /* 0x0000000c22007c0c */ /* 0x000fe20008706670 */
[----:B------:R-:W-:Y:S01]  /*2cf0*/  USHF.R.U32.HI UR6, URZ, 0x1, UR7 ;  /* 0x000000013f067899 */ /* 0x000fe20008011607 */
[----:B------:R-:W-:Y:S01]  /*2d00*/  LOP3.LUT R35, R24, 0x40, R11, 0xe2, !PT ;  /* 0x0000004018237812 */ /* 0x000fe200078ee20b */
[----:B------:R-:W-:Y:S01]  /*2d10*/  ULOP3.LUT UR4, UR4, UR8, URZ, 0x3c, !UPT ;  /* 0x0000000804047292 */ /* 0x000fe2000f8e3c3f */
[----:B------:R-:W-:Y:S01]  /*2d20*/  IMAD.WIDE R24, R6, 0x100, RZ ;  /* 0x0000010006187825 */ /* 0x000fe200078e02ff */
[----:B------:R-:W-:Y:S01]  /*2d30*/  UIMAD UR5, UR6, -0x3, UR5 ;  /* 0xfffffffd060578a4 */ /* 0x000fe2000f8e0205 */
[----:B------:R-:W-:Y:S01]  /*2d40*/  IADD3 R34, -R34, UR12, R15 ;  /* 0x0000000c22227c10 */ /* 0x000fe2000fffe10f */
[----:B------:R-:W-:Y:S01]  /*2d50*/  @UP1 ULOP3.LUT UR4, UR4, 0x1, UR6, 0x78, !UPT ;  /* 0x0000000104041892 */ /* 0x000fe2000f8e7806 */
[C---:B------:R-:W-:Y:S01]  /*2d60*/  IMAD R11, R5.reuse, UR11, R14 ;  /* 0x0000000b050b7c24 */ /* 0x040fe2000f8e020e */
[----:B------:R-:W-:Y:S01]  /*2d70*/  LOP3.LUT R35, R24, R35, R12, 0xfe, !PT ;  /* 0x0000002318237212 */ /* 0x000fe200078efe0c */
[----:B------:R-:W-:-:S04]  /*2d80*/  IMAD.WIDE.U32 R6, R5, UR10, R26 ;  /* 0x0000000a05067c25 */ /* 0x000fc8000f8e001a */
[----:B------:R-:W-:Y:S02]  /*2d90*/  IMAD.IADD R7, R7, 0x1, R11 ;  /* 0x0000000107077824 */ /* 0x000fe400078e020b */
[----:B------:R-:W-:Y:S02]  /*2da0*/  IMAD.IADD R33, R10, 0x1, -R33 ;  /* 0x000000010a217824 */ /* 0x000fe400078e0a21 */
[----:B------:R-:W-:Y:S01]  /*2db0*/  IMAD.MOV.U32 R32, RZ, RZ, -0x1 ;  /* 0xffffffffff207424 */ /* 0x000fe200078e00ff */
[----:B------:R-:W-:Y:S06]  /*2dc0*/  @P0 BRA `(.L_x_31) ;  /* 0x0000004800040947 */ /* 0x000fec0003800000 */
[----:B------:R-:W0:Y:S01]  /*2dd0*/  LDC.64 R30, c[0x0][0x5c8] ;  /* 0x00017200ff1e7b82 */ /* 0x000e220000000a00 */
[----:B------:R-:W-:Y:S01]  /*2de0*/  ULDC.64 UR6, c[0x0][0x5c0] ;  /* 0x0001700000067ab9 */ /* 0x000fe20000000a00 */
[----:B------:R-:W-:Y:S01]  /*2df0*/  BSSY B0, `(.L_x_31) ;  /* 0x000047e000007945 */ /* 0x000fe20003800000 */
[-C--:B0-----:R-:W-:Y:S02]  /*2e00*/  IMAD R10, R25, R30.reuse, RZ ;  /* 0x0000001e190a7224 */ /* 0x081fe400078e02ff */
[----:B------:R-:W-:-:S04]  /*2e10*/  IMAD.WIDE.U32 R6, R35, R30, R6 ;  /* 0x0000001e23067225 */ /* 0x000fc800078e0006 */
[----:B------:R-:W-:Y:S01]  /*2e20*/  IMAD R13, R35, R31, R10 ;  /* 0x0000001f230d7224 */ /* 0x000fe200078e020a */
[----:B------:R-:W-:Y:S01]  /*2e30*/  IADD3 R14, P4, R6, UR6, RZ ;  /* 0x00000006060e7c10 */ /* 0x000fe2000ff9e0ff */
[C---:B------:R-:W-:Y:S01]  /*2e40*/  IMAD.SHL.U32 R11, R30.reuse, 0x80, RZ ;  /* 0x000000801e0b7824 */ /* 0x040fe200078e00ff */
[C---:B------:R-:W-:Y:S01]  /*2e50*/  LEA R28, P2, R30.reuse, R6, 0x3 ;  /* 0x000000061e1c7211 */ /* 0x040fe200078418ff */
[----:B------:R-:W-:Y:S01]  /*2e60*/  IMAD.IADD R36, R7, 0x1, R13 ;  /* 0x0000000107247824 */ /* 0x000fe200078e020d */
[----:B------:R-:W-:Y:S02]  /*2e70*/  SHF.L.U64.HI R7, R30, 0x7, R31 ;  /* 0x000000071e077819 */ /* 0x000fe4000001021f */
[----:B------:R-:W-:Y:S02]  /*2e80*/  IADD3 R10, P1, P0, R6, UR6, R11 ;  /* 0x00000006060a7c10 */ /* 0x000fe4000f83e00b */
[----:B------:R-:W-:Y:S02]  /*2e90*/  IADD3.X R15, R36, UR7, RZ, P4, !PT ;  /* 0x00000007240f7c10 */ /* 0x000fe4000a7fe4ff */
[----:B---3-5:R-:W-:-:S02]  /*2ea0*/  FSETP.NEU.AND P4, PT, R9, RZ, PT ;  /* 0x000000ff0900720b */ /* 0x028fc40003f8d000 */
[----:B------:R-:W-:Y:S02]  /*2eb0*/  LEA.HI.X R30, R30, R36, R31, 0x3, P2 ;  /* 0x000000241e1e7211 */ /* 0x000fe400010f1c1f */
[C---:B------:R-:W-:Y:S02]  /*2ec0*/  IADD3 R12, P2, R28.reuse, UR6, RZ ;  /* 0x000000061c0c7c10 */ /* 0x040fe4000ff5e0ff */
[----:B------:R-:W-:Y:S02]  /*2ed0*/  IADD3 R6, P5, P6, R28, UR6, R11 ;  /* 0x000000061c067c10 */ /* 0x000fe4000febe00b */
[--C-:B------:R-:W-:Y:S02]  /*2ee0*/  IADD3.X R11, R36, UR7, R7.reuse, P1, P0 ;  /* 0x00000007240b7c10 */ /* 0x100fe40008fe0407 */
[C---:B------:R-:W-:Y:S02]  /*2ef0*/  IADD3.X R13, R30.reuse, UR7, RZ, P2, !PT ;  /* 0x000000071e0d7c10 */ /* 0x040fe400097fe4ff */
[----:B------:R-:W-:Y:S01]  /*2f00*/  IADD3.X R7, R30, UR7, R7, P5, P6 ;  /* 0x000000071e077c10 */ /* 0x000fe2000afec407 */
[----:B------:R-:W-:Y:S06]  /*2f10*/  @!P4 BRA `(.L_x_32) ;  /* 0x00000034009cc947 */ /* 0x000fec0003800000 */
[----:B------:R-:W-:Y:S01]  /*2f20*/  ULDC.64 UR6, c[0x0][0x5b8] ;  /* 0x00016e0000067ab9 */ /* 0x000fe20000000a00 */
[----:B------:R-:W-:Y:S01]  /*2f30*/  ISETP.GE.AND P0, PT, R34, 0x1, PT ;  /* 0x000000012200780c */ /* 0x000fe20003f06270 */
[----:B------:R-:W-:Y:S01]  /*2f40*/  IMAD R28, R29, UR6, RZ ;  /* 0x000000061d1c7c24 */ /* 0x000fe2000f8e02ff */
[----:B------:R-:W-:Y:S01]  /*2f50*/  ULDC.64 UR10, c[0x0][0x5a8] ;  /* 0x00016a00000a7ab9 */ /* 0x000fe20000000a00 */
[----:B------:R-:W-:Y:S01]  /*2f60*/  IMAD.WIDE.U32 R26, R5, UR6, R26 ;  /* 0x00000006051a7c25 */ /* 0x000fe2000f8e001a */
[----:B------:R-:W-:Y:S01]  /*2f70*/  ISETP.LT.OR P4, PT, R33, 0x1, !P0 ;  /* 0x000000012100780c */ /* 0x000fe20004781670 */
[----:B------:R-:W-:Y:S02]  /*2f80*/  BSSY B1, `(.L_x_33) ;  /* 0x000000c000017945 */ /* 0x000fe40003800000 */
[----:B------:R-:W-:Y:S01]  /*2f90*/  IMAD R5, R5, UR7, R28 ;  /* 0x0000000705057c24 */ /* 0x000fe2000f8e021c */
[----:B------:R-:W-:Y:S02]  /*2fa0*/  ULDC.64 UR6, c[0x0][0x5b0] ;  /* 0x00016c0000067ab9 */ /* 0x000fe40000000a00 */
[----:B------:R-:W-:-:S02]  /*2fb0*/  IMAD R30, R25, UR6, RZ ;  /* 0x00000006191e7c24 */ /* 0x000fc4000f8e02ff */
[----:B------:R-:W-:Y:S02]  /*2fc0*/  IMAD.IADD R27, R27, 0x1, R5 ;  /* 0x000000011b1b7824 */ /* 0x000fe400078e0205 */
[C---:B------:R-:W-:Y:S02]  /*2fd0*/  IMAD R5, R35.reuse, UR7, R30 ;  /* 0x0000000723057c24 */ /* 0x040fe4000f8e021e */
[----:B------:R-:W-:-:S03]  /*2fe0*/  IMAD.WIDE.U32 R28, R35, UR6, R26 ;  /* 0x00000006231c7c25 */ /* 0x000fc6000f8e001a */
[----:B------:R-:W-:-:S04]  /*2ff0*/  IADD3 R28, P1, R28, UR10, RZ ;  /* 0x0000000a1c1c7c10 */ /* 0x000fc8000ff3e0ff */
[--C-:B------:R-:W-:Y:S02]  /*3000*/  IADD3.X R29, R29, UR11, R5.reuse, P1, !PT ;  /* 0x0000000b1d1d7c10 */ /* 0x100fe40008ffe405 */
[----:B------:R-:W-:Y:S01]  /*3010*/  PRMT R5, RZ, 0x7610, R5 ;  /* 0x00007610ff057816 */ /* 0x000fe20000000005 */
[----:B------:R-:W-:Y:S06]  /*3020*/  @P4 BRA `(.L_x_34) ;  /* 0x0000000000044947 */ /* 0x000fec0003800000 */
[----:B------:R0:W5:Y:S02]  /*3030*/  LDG.E.U8 R5, desc[UR16][R28.64] ;  /* 0x000000101c057981 */ /* 0x000164000c1e1100 */
.L_x_34:
[----:B------:R-:W-:Y:S05]  /*3040*/  BSYNC B1 ;  /* 0x0000000000017941 */ /* 0x000fea0003800000 */
.L_x_33:
[----:B-----5:R-:W-:Y:S01]  /*3050*/  LOP3.LUT R5, R5, 0xff, RZ, 0xc0, !PT ;  /* 0x000000ff05057812 */ /* 0x020fe200078ec0ff */
[----:B------:R-:W-:Y:S01]  /*3060*/  BSSY B1, `(.L_x_35) ;  /* 0x000000b000017945 */ /* 0x000fe20003800000 */
[----:B------:R-:W-:Y:S02]  /*3070*/  ISETP.LT.OR P2, PT, R33, 0x2, !P0 ;  /* 0x000000022100780c */ /* 0x000fe40004741670 */
[----:B------:R-:W-:-:S05]  /*3080*/  F2FP.F16.E5M2.UNPACK_B R5, R5 ;  /* 0x00000005ff05723e */ /* 0x000fca00020004ff */
[----:B------:R-:W-:Y:S01]  /*3090*/  HADD2.F32 R30, -RZ, R5.H0_H0 ;  /* 0x20000005ff1e7230 */ /* 0x000fe20000004100 */
[----:B------:R-:W-:-:S04]  /*30a0*/  PRMT R5, RZ, 0x7610, R5 ;  /* 0x00007610ff057816 */ /* 0x000fc80000000005 */
[----:B------:R-:W-:-:S04]  /*30b0*/  FMUL R30, R30, R9 ;  /* 0x000000091e1e7220 */ /* 0x000fc80000400000 */
[----:B--2---:R-:W-:-:S05]  /*30c0*/  FFMA R30, R145, R8, R30 ;  /* 0x00000008911e7223 */ /* 0x004fca000000001e */
[----:B------:R-:W-:-:S05]  /*30d0*/  F2FP.SATFINITE.E5M2.F32.PACK_AB_MERGE_C R31, RZ, R30, RZ ;  /* 0x0000001eff1f723e */ /* 0x000fca00048060ff */
[----:B------:R1:W-:Y:S01]  /*30e0*/  @!P4 STG.E.U8 desc[UR16][R14.64], R31 ;  /* 0x0000001f0e00c986 */ /* 0x0003e2000c101110 */
[----:B------:R-:W-:Y:S05]  /*30f0*/  @P2 BRA `(.L_x_36) ;  /* 0x0000000000042947 */ /* 0x000fea0003800000 */
[----:B------:R2:W5:Y:S02]  /*3100*/  LDG.E.U8 R5, desc[UR16][R28.64+0x1] ;  /* 0x000001101c057981 */ /* 0x000564000c1e1100 */
.L_x_36:
[----:B------:R-:W-:Y:S05]  /*3110*/  BSYNC B1 ;  /* 0x0000000000017941 */ /* 0x000fea0003800000 */
.L_x_35:
[----:B-----5:R-:W-:Y:S01]  /*3120*/  LOP3.LUT R5, R5, 0xff, RZ, 0xc0, !PT ;  /* 0x000000ff05057812 */ /* 0x020fe200078ec0ff */
[----:B------:R-:W-:Y:S01]  /*3130*/  BSSY B1, `(.L_x_37) ;  /* 0x0000013000017945 */ /* 0x000fe20003800000 */
[----:B------:R-:W-:Y:S02]  /*3140*/  IADD3 R37, P1, R35, 0x8, RZ ;  /* 0x0000000823257810 */ /* 0x000fe40007f3e0ff */
[----:B------:R-:W-:-:S03]  /*3150*/  F2FP.F16.E5M2.UNPACK_B R5, R5 ;  /* 0x00000005ff05723e */ /* 0x000fc600020004ff */
[----:B-1----:R-:W-:Y:S01]  /*3160*/  IMAD.X R31, RZ, RZ, R25, P1 ;  /* 0x000000ffff1f7224 */ /* 0x002fe200008e0619 */
[----:B------:R-:W-:Y:S01]  /*3170*/  ISETP.GE.AND P1, PT, R34, 0x9, PT ;  /* 0x000000092200780c */ /* 0x000fe20003f26270 */
[----:B------:R-:W-:Y:S02]  /*3180*/  HADD2.F32 R30, -RZ, R5.H0_H0 ;  /* 0x20000005ff1e7230 */ /* 0x000fe40000004100 */
[----:B------:R-:W-:Y:S01]  /*3190*/  IMAD R36, R31, UR6, RZ ;  /* 0x000000061f247c24 */ /* 0x000fe2000f8e02ff */
[----:B------:R-:W-:Y:S02]  /*31a0*/  ISETP.LT.OR P5, PT, R33, 0x1, !P1 ;  /* 0x000000012100780c */ /* 0x000fe40004fa1670 */
[----:B------:R-:W-:Y:S01]  /*31b0*/  FMUL R5, R30, R9 ;  /* 0x000000091e057220 */ /* 0x000fe20000400000 */
[----:B------:R-:W-:-:S04]  /*31c0*/  IMAD.WIDE.U32 R30, R37, UR6, R26 ;  /* 0x00000006251e7c25 */ /* 0x000fc8000f8e001a */
[----:B------:R-:W-:Y:S01]  /*31d0*/  FFMA R5, R140, R8, R5 ;  /* 0x000000088c057223 */ /* 0x000fe20000000005 */
[----:B------:R-:W-:Y:S01]  /*31e0*/  IMAD R37, R37, UR7, R36 ;  /* 0x0000000725257c24 */ /* 0x000fe2000f8e0224 */
[----:B------:R-:W-:-:S03]  /*31f0*/  IADD3 R30, P4, R30, UR10, RZ ;  /* 0x0000000a1e1e7c10 */ /* 0x000fc6000ff9e0ff */
[----:B------:R-:W-:Y:S02]  /*3200*/  F2FP.SATFINITE.E5M2.F32.PACK_AB_MERGE_C R39, RZ, R5, RZ ;  /* 0x00000005ff27723e */ /* 0x000fe400048060ff */
[----:B------:R-:W-:Y:S02]  /*3210*/  IADD3.X R31, R31, UR11, R37, P4, !PT ;  /* 0x0000000b1f1f7c10 */ /* 0x000fe4000a7fe425 */
[----:B------:R-:W-:Y:S01]  /*3220*/  PRMT R5, RZ, 0x7610, R5 ;  /* 0x00007610ff057816 */ /* 0x000fe20000000005 */
[----:B------:R1:W-:Y:S01]  /*3230*/  @!P2 STG.E.U8 desc[UR16][R14.64+0x1], R39 ;  /* 0x000001270e00a986 */ /* 0x0003e2000c101110 */
[----:B------:R-:W-:Y:S05]  /*3240*/  @P5 BRA `(.L_x_38) ;  /* 0x0000000000045947 */ /* 0x000fea0003800000 */
[----:B------:R3:W5:Y:S02]  /*3250*/  LDG.E.U8 R5, desc[UR16][R30.64] ;  /* 0x000000101e057981 */ /* 0x000764000c1e1100 */
.L_x_38:
[----:B------:R-:W-:Y:S05]  /*3260*/  BSYNC B1 ;  /* 0x0000000000017941 */ /* 0x000fea0003800000 */
.L_x_37:
[----:B-----5:R-:W-:Y:S01]  /*3270*/  LOP3.LUT R5, R5, 0xff, RZ, 0xc0, !PT ;  /* 0x000000ff05057812 */ /* 0x020fe200078ec0ff */
[----:B------:R-:W-:Y:S01]  /*3280*/  BSSY B1, `(.L_x_39) ;  /* 0x000000b000017945 */ /* 0x000fe20003800000 */
[----:B------:R-:W-:Y:S02]  /*3290*/  ISETP.LT.OR P2, PT, R33, 0x2, !P1 ;  /* 0x000000022100780c */ /* 0x000fe40004f41670 */
[----:B------:R-:W-:-:S05]  /*32a0*/  F2FP.F16.E5M2.UNPACK_B R5, R5 ;  /* 0x00000005ff05723e */ /* 0x000fca00020004ff */
[----:B------:R-:W-:Y:S01]  /*32b0*/  HADD2.F32 R36, -RZ, R5.H0_H0 ;  /* 0x20000005ff247230 */ /* 0x000fe20000004100 */
[----:B------:R-:W-:-:S04]  /*32c0*/  PRMT R5, RZ, 0x7610, R5 ;  /* 0x00007610ff057816 */ /* 0x000fc80000000005 */
[----:B------:R-:W-:-:S04]  /*32d0*/  FMUL R36, R36, R9 ;  /* 0x0000000924247220 */ /* 0x000fc80000400000 */
[----:B------:R-:W-:-:S05]  /*32e0*/  FFMA R36, R143, R8, R36 ;  /* 0x000000088f247223 */ /* 0x000fca0000000024 */
[----:B------:R-:W-:-:S05]  /*32f0*/  F2FP.SATFINITE.E5M2.F32.PACK_AB_MERGE_C R37, RZ, R36, RZ ;  /* 0x00000024ff25723e */ /* 0x000fca00048060ff */
[----:B------:R4:W-:Y:S01]  /*3300*/  @!P5 STG.E.U8 desc[UR16][R12.64], R37 ;  /* 0x000000250c00d986 */ /* 0x0009e2000c101110 */
[----:B------:R-:W-:Y:S05]  /*3310*/  @P2 BRA `(.L_x_40) ;  /* 0x0000000000042947 */ /* 0x000fea0003800000 */
[----:B------:R0:W5:Y:S02]  /*3320*/  LDG.E.U8 R5, desc[UR16][R30.64+0x1] ;  /* 0x000001101e057981 */ /* 0x000164000c1e1100 */
.L_x_40:
[----:B------:R-:W-:Y:S05]  /*3330*/  BSYNC B1 ;  /* 0x0000000000017941 */ /* 0x000fea0003800000 */
.L_x_39:
[----:B-----5:R-:W-:Y:S01]  /*3340*/  LOP3.LUT R5, R5, 0xff, RZ, 0xc0, !PT ;  /* 0x000000ff05057812 */ /* 0x020fe200078ec0ff */
[----:B------:R-:W-:Y:S01]  /*3350*/  BSSY B1, `(.L_x_41) ;  /* 0x000000b000017945 */ /* 0x000fe20003800000 */
[----:B------:R-:W-:Y:S02]  /*3360*/  ISETP.LT.OR P4, PT, R33, 0x9, !P0 ;  /* 0x000000092100780c */ /* 0x000fe40004781670 */
[----:B------:R-:W-:-:S05]  /*3370*/  F2FP.F16.E5M2.UNPACK_B R5, R5 ;  /* 0x00000005ff05723e */ /* 0x000fca00020004ff */
[----:B------:R-:W-:-:S05]  /*3380*/  HADD2.F32 R36, -RZ, R5.H0_H0 ;  /* 0x20000005ff247230 */ /* 0x000fca0000004100 */
[----:B------:R-:W-:-:S04]  /*3390*/  FMUL R5, R36, R9 ;  /* 0x0000000924057220 */ /* 0x000fc80000400000 */
[----:B------:R-:W-:-:S05]  /*33a0*/  FFMA R5, R138, R8, R5 ;  /* 0x000000088a057223 */ /* 0x000fca0000000005 */
[----:B----4-:R-:W-:Y:S02]  /*33b0*/  F2FP.SATFINITE.E5M2.F32.PACK_AB_MERGE_C R37, RZ, R5, RZ ;  /* 0x00000005ff25723e */ /* 0x010fe400048060ff */
[----:B------:R-:W-:-:S03]  /*33c0*/  PRMT R5, RZ, 0x7610, R5 ;  /* 0x00007610ff057816 */ /* 0x000fc60000000005 */
[----:B------:R4:W-:Y:S01]  /*33d0*/  @!P2 STG.E.U8 desc[UR16][R12.64+0x1], R37 ;  /* 0x000001250c00a986 */ /* 0x0009e2000c101110 */
[----:B------:R-:W-:Y:S05]  /*33e0*/  @P4 BRA `(.L_x_42) ;  /* 0x0000000000044947 */ /* 0x000fea0003800000 */
[----:B------:R0:W5:Y:S02]  /*33f0*/  LDG.E.U8 R5, desc[UR16][R28.64+0x8] ;  /* 0x000008101c057981 */ /* 0x000164000c1e1100 */
.L_x_42:
[----:B------:R-:W-:Y:S05]  /*3400*/  BSYNC B1 ;  /* 0x0000000000017941 */ /* 0x000fea0003800000 */
.L_x_41:
        /* <DEDUP_REMOVED lines=8> */
[----:B----4-:R-:W-:-:S05]  /*3490*/  F2FP.SATFINITE.E5M2.F32.PACK_AB_MERGE_C R37, RZ, R36, RZ ;  /* 0x00000024ff25723e */ /* 0x010fca00048060ff */
[----:B------:R4:W-:Y:S01]  /*34a0*/  @!P4 STG.E.U8 desc[UR16][R14.64+0x8], R37 ;  /* 0x000008250e00c986 */ /* 0x0009e2000c101110 */
[----:B------:R-:W-:Y:S05]  /*34b0*/  @P2 BRA `(.L_x_44) ;  /* 0x0000000000042947 */ /* 0x000fea0003800000 */
[----:B------:R0:W5:Y:S02]  /*34c0*/  LDG.E.U8 R5, desc[UR16][R28.64+0x9] ;  /* 0x000009101c057981 */ /* 0x000164000c1e1100 */
.L_x_44:
[----:B------:R-:W-:Y:S05]  /*34d0*/  BSYNC B1 ;  /* 0x0000000000017941 */ /* 0x000fea0003800000 */
.L_x_43:
        /* <DEDUP_REMOVED lines=12> */
.L_x_46:
[----:B------:R-:W-:Y:S05]  /*35a0*/  BSYNC B1 ;  /* 0x0000000000017941 */ /* 0x000fea0003800000 */
.L_x_45:
        /* <DEDUP_REMOVED lines=12> */
.L_x_48:
[----:B------:R-:W-:Y:S05]  /*3670*/  BSYNC B1 ;  /* 0x0000000000017941 */ /* 0x000fea0003800000 */
.L_x_47:
        /* <DEDUP_REMOVED lines=12> */
.L_x_50:
[----:B------:R-:W-:Y:S05]  /*3740*/  BSYNC B1 ;  /* 0x0000000000017941 */ /* 0x000fea0003800000 */
.L_x_49:
        /* <DEDUP_REMOVED lines=12> */
.L_x_52:
[----:B------:R-:W-:Y:S05]  /*3810*/  BSYNC B1 ;  /* 0x0000000000017941 */ /* 0x000fea0003800000 */
.L_x_51:
        /* <DEDUP_REMOVED lines=12> */
.L_x_54:
[----:B------:R-:W-:Y:S05]  /*38e0*/  BSYNC B1 ;  /* 0x0000000000017941 */ /* 0x000fea0003800000 */
.L_x_53:
        /* <DEDUP_REMOVED lines=12> */
.L_x_56:
[----:B------:R-:W-:Y:S05]  /*39b0*/  BSYNC B1 ;  /* 0x0000000000017941 */ /* 0x000fea0003800000 */
.L_x_55:
        /* <DEDUP_REMOVED lines=12> */
.L_x_58:
[----:B------:R-:W-:Y:S05]  /*3a80*/  BSYNC B1 ;  /* 0x0000000000017941 */ /* 0x000fea0003800000 */
.L_x_57:
        /* <DEDUP_REMOVED lines=12> */
.L_x_60:
[----:B------:R-:W-:Y:S05]  /*3b50*/  BSYNC B1 ;  /* 0x0000000000017941 */ /* 0x000fea0003800000 */
.L_x_59:
        /* <DEDUP_REMOVED lines=12> */
.L_x_62:
[----:B------:R-:W-:Y:S05]  /*3c20*/  BSYNC B1 ;  /* 0x0000000000017941 */ /* 0x000fea0003800000 */
.L_x_61:
        /* <DEDUP_REMOVED lines=12> */
.L_x_64:
[----:B------:R-:W-:Y:S05]  /*3cf0*/  BSYNC B1 ;  /* 0x0000000000017941 */ /* 0x000fea0003800000 */
.L_x_63:
        /* <DEDUP_REMOVED lines=12> */
.L_x_66:
[----:B------:R-:W-:Y:S05]  /*3dc0*/  BSYNC B1 ;  /* 0x0000000000017941 */ /* 0x000fea0003800000 */
.L_x_65:
        /* <DEDUP_REMOVED lines=12> */
.L_x_68:
[----:B------:R-:W-:Y:S05]  /*3e90*/  BSYNC B1 ;  /* 0x0000000000017941 */ /* 0x000fea0003800000 */
.L_x_67:
        /* <DEDUP_REMOVED lines=12> */
.L_x_70:
[----:B------:R-:W-:Y:S05]  /*3f60*/  BSYNC B1 ;  /* 0x0000000000017941 */ /* 0x000fea0003800000 */
.L_x_69:
        /* <DEDUP_REMOVED lines=12> */
.L_x_72:
[----:B------:R-:W-:Y:S05]  /*4030*/  BSYNC B1 ;  /* 0x0000000000017941 */ /* 0x000fea0003800000 */
.L_x_71:
        /* <DEDUP_REMOVED lines=12> */
.L_x_74:
[----:B------:R-:W-:Y:S05]  /*4100*/  BSYNC B1 ;  /* 0x0000000000017941 */ /* 0x000fea0003800000 */
.L_x_73:
        /* <DEDUP_REMOVED lines=12> */
.L_x_76:
[----:B------:R-:W-:Y:S05]  /*41d0*/  BSYNC B1 ;  /* 0x0000000000017941 */ /* 0x000fea0003800000 */
.L_x_75:
        /* <DEDUP_REMOVED lines=12> */
.L_x_78:
[----:B------:R-:W-:Y:S05]  /*42a0*/  BSYNC B1 ;  /* 0x0000000000017941 */ /* 0x000fea0003800000 */
.L_x_77:
        /* <DEDUP_REMOVED lines=12> */
.L_x_80:
[----:B------:R-:W-:Y:S05]  /*4370*/  BSYNC B1 ;  /* 0x0000000000017941 */ /* 0x000fea0003800000 */
.L_x_79:
        /* <DEDUP_REMOVED lines=12> */
.L_x_82:
[----:B------:R-:W-:Y:S05]  /*4440*/  BSYNC B1 ;  /* 0x0000000000017941 */ /* 0x000fea0003800000 */
.L_x_81:
        /* <DEDUP_REMOVED lines=12> */
.L_x_84:
[----:B------:R-:W-:Y:S05]  /*4510*/  BSYNC B1 ;  /* 0x0000000000017941 */ /* 0x000fea0003800000 */
.L_x_83:
        /* <DEDUP_REMOVED lines=12> */
.L_x_86:
[----:B------:R-:W-:Y:S05]  /*45e0*/  BSYNC B1 ;  /* 0x0000000000017941 */ /* 0x000fea0003800000 */
.L_x_85:
        /* <DEDUP_REMOVED lines=12> */
.L_x_88:
[----:B------:R-:W-:Y:S05]  /*46b0*/  BSYNC B1 ;  /* 0x0000000000017941 */ /* 0x000fea0003800000 */
.L_x_87:
        /* <DEDUP_REMOVED lines=12> */
.L_x_90:
[----:B------:R-:W-:Y:S05]  /*4780*/  BSYNC B1 ;  /* 0x0000000000017941 */ /* 0x000fea0003800000 */
.L_x_89:
        /* <DEDUP_REMOVED lines=12> */
.L_x_92:
[----:B------:R-:W-:Y:S05]  /*4850*/  BSYNC B1 ;  /* 0x0000000000017941 */ /* 0x000fea0003800000 */
.L_x_91:
[----:B-----5:R-:W-:Y:S01]  /*4860*/  LOP3.LUT R5, R5, 0xff, RZ, 0xc0, !PT ;  /* 0x000000ff05057812 */ /* 0x020fe200078ec0ff */
[----:B------:R-:W-:Y:S01]  /*4870*/  BSSY B1, `(.L_x_93) ;  /* 0x000000b000017945 */ /* 0x000fe20003800000 */
[----:B------:R-:W-:Y:S02]  /*4880*/  ISETP.LT.OR P2, PT, R33, 0x39, !P1 ;  /* 0x000000392100780c */ /* 0x000fe40004f41670 */
[----:B------:R-:W-:-:S05]  /*4890*/  F2FP.F16.E5M2.UNPACK_B R5, R5 ;  /* 0x00000005ff05723e */ /* 0x000fca00020004ff */
[----:B0-2---:R-:W-:-:S05]  /*48a0*/  HADD2.F32 R28, -RZ, R5.H0_H0 ;  /* 0x20000005ff1c7230 */ /* 0x005fca0000004100 */
[----:B------:R-:W-:-:S04]  /*48b0*/  FMUL R5, R28, R9 ;  /* 0x000000091c057220 */ /* 0x000fc80000400000 */
[----:B------:R-:W-:-:S05]  /*48c0*/  FFMA R5, R112, R8, R5 ;  /* 0x0000000870057223 */ /* 0x000fca0000000005 */
[----:B------:R-:W-:Y:S02]  /*48d0*/  F2FP.SATFINITE.E5M2.F32.PACK_AB_MERGE_C R29, RZ, R5, RZ ;  /* 0x00000005ff1d723e */ /* 0x000fe400048060ff */
[----:B------:R-:W-:-:S03]  /*48e0*/  PRMT R5, RZ, 0x7610, R5 ;  /* 0x00007610ff057816 */ /* 0x000fc60000000005 */
[----:B------:R0:W-:Y:S01]  /*48f0*/  @!P0 STG.E.U8 desc[UR16][R14.64+0x39], R29 ;  /* 0x0000391d0e008986 */ /* 0x0001e2000c101110 */
[----:B------:R-:W-:Y:S05]  /*4900*/  @P2 BRA `(.L_x_94) ;  /* 0x0000000000042947 */ /* 0x000fea0003800000 */
[----:B------:R2:W5:Y:S02]  /*4910*/  LDG.E.U8 R5, desc[UR16][R30.64+0x38] ;  /* 0x000038101e057981 */ /* 0x000564000c1e1100 */
.L_x_94:
[----:B------:R-:W-:Y:S05]  /*4920*/  BSYNC B1 ;  /* 0x0000000000017941 */ /* 0x000fea0003800000 */
.L_x_93:
[----:B-----5:R-:W-:Y:S01]  /*4930*/  LOP3.LUT R5, R5, 0xff, RZ, 0xc0, !PT ;  /* 0x000000ff05057812 */ /* 0x020fe200078ec0ff */
[----:B------:R-:W-:Y:S01]  /*4940*/  BSSY B1, `(.L_x_95) ;  /* 0x000000b000017945 */ /* 0x000fe20003800000 */
[----:B------:R-:W-:Y:S02]  /*4950*/  ISETP.LT.OR P1, PT, R33, 0x3a, !P1 ;  /* 0x0000003a2100780c */ /* 0x000fe40004f21670 */
[----:B------:R-:W-:-:S05]  /*4960*/  F2FP.F16.E5M2.UNPACK_B R5, R5 ;  /* 0x00000005ff05723e */ /* 0x000fca00020004ff */
[----:B01--4-:R-:W-:Y:S01]  /*4970*/  HADD2.F32 R14, -RZ, R5.H0_H0 ;  /* 0x20000005ff0e7230 */ /* 0x013fe20000004100 */
[----:B------:R-:W-:-:S04]  /*4980*/  PRMT R5, RZ, 0x7610, R5 ;  /* 0x00007610ff057816 */ /* 0x000fc80000000005 */
[----:B------:R-:W-:-:S04]  /*4990*/  FMUL R14, R14, R9 ;  /* 0x000000090e0e7220 */ /* 0x000fc80000400000 */
[----:B------:R-:W-:-:S05]  /*49a0*/  FFMA R14, R115, R8, R14 ;  /* 0x00000008730e7223 */ /* 0x000fca000000000e */
[----:B------:R-:W-:-:S05]  /*49b0*/  F2FP.SATFINITE.E5M2.F32.PACK_AB_MERGE_C R15, RZ, R14, RZ ;  /* 0x0000000eff0f723e */ /* 0x000fca00048060ff */
[----:B------:R0:W-:Y:S01]  /*49c0*/  @!P2 STG.E.U8 desc[UR16][R12.64+0x38], R15 ;  /* 0x0000380f0c00a986 */ /* 0x0001e2000c101110 */
[----:B------:R-:W-:Y:S05]  /*49d0*/  @P1 BRA `(.L_x_96) ;  /* 0x0000000000041947 */ /* 0x000fea0003800000 */
[----:B------:R1:W5:Y:S02]  /*49e0*/  LDG.E.U8 R5, desc[UR16][R30.64+0x39] ;  /* 0x000039101e057981 */ /* 0x000364000c1e1100 */
.L_x_96:
[----:B------:R-:W-:Y:S05]  /*49f0*/  BSYNC B1 ;  /* 0x0000000000017941 */ /* 0x000fea0003800000 */
.L_x_95:
[----:B-----5:R-:W-:Y:S01]  /*4a00*/  LOP3.LUT R5, R5, 0xff, RZ, 0xc0, !PT ;  /* 0x000000ff05057812 */ /* 0x020fe200078ec0ff */
[----:B------:R-:W-:Y:S01]  /*4a10*/  BSSY B1, `(.L_x_97) ;  /* 0x0000013000017945 */ /* 0x000fe20003800000 */
[----:B------:R-:W-:Y:S02]  /*4a20*/  IADD3 R29, P0, R35, 0x80, RZ ;  /* 0x00000080231d7810 */ /* 0x000fe40007f1e0ff */
[----:B------:R-:W-:-:S03]  /*4a30*/  F2FP.F16.E5M2.UNPACK_B R5, R5 ;  /* 0x00000005ff05723e */ /* 0x000fc600020004ff */
[----:B0-----:R-:W-:Y:S01]  /*4a40*/  IMAD.X R15, RZ, RZ, R25, P0 ;  /* 0x000000ffff0f7224 */ /* 0x001fe200000e0619 */
        /* <DEDUP_REMOVED lines=9> */
[----:B-123--:R-:W-:Y:S02]  /*4ae0*/  F2FP.SATFINITE.E5M2.F32.PACK_AB_MERGE_C R31, RZ, R5, RZ ;  /* 0x00000005ff1f723e */ /* 0x00efe400048060ff */
[----:B------:R-:W-:Y:S02]  /*4af0*/  IADD3.X R15, R15, UR11, R29, P2, !PT ;  /* 0x0000000b0f0f7c10 */ /* 0x000fe400097fe41d */
[----:B------:R-:W-:Y:S01]  /*4b00*/  PRMT R5, RZ, 0x7610, R5 ;  /* 0x00007610ff057816 */ /* 0x000fe20000000005 */
[----:B------:R0:W-:Y:S01]  /*4b10*/  @!P1 STG.E.U8 desc[UR16][R12.64+0x39], R31 ;  /* 0x0000391f0c009986 */ /* 0x0001e2000c101110 */
[----:B------:R-:W-:Y:S05]  /*4b20*/  @P4 BRA `(.L_x_98) ;  /* 0x0000000000044947 */ /* 0x000fea0003800000 */
[----:B------:R1:W5:Y:S02]  /*4b30*/  LDG.E.U8 R5, desc[UR16][R14.64] ;  /* 0x000000100e057981 */ /* 0x000364000c1e1100 */
.L_x_98:
[----:B------:R-:W-:Y:S05]  /*4b40*/  BSYNC B1 ;  /* 0x0000000000017941 */ /* 0x000fea0003800000 */
.L_x_97:
[----:B-----5:R-:W-:Y:S01]  /*4b50*/  LOP3.LUT R5, R5, 0xff, RZ, 0xc0, !PT ;  /* 0x000000ff05057812 */ /* 0x020fe200078ec0ff */
[----:B------:R-:W-:Y:S01]  /*4b60*/  BSSY B1, `(.L_x_99) ;  /* 0x000000b000017945 */ /* 0x000fe20003800000 */
[----:B------:R-:W-:Y:S02]  /*4b70*/  ISETP.LT.OR P2, PT, R33, 0x2, !P0 ;  /* 0x000000022100780c */ /* 0x000fe40004741670 */
[----:B------:R-:W-:-:S05]  /*4b80*/  F2FP.F16.E5M2.UNPACK_B R5, R5 ;  /* 0x00000005ff05723e */ /* 0x000fca00020004ff */
[----:B0-----:R-:W-:Y:S01]  /*4b90*/  HADD2.F32 R12, -RZ, R5.H0_H0 ;  /* 0x20000005ff0c7230 */ /* 0x001fe20000004100 */
[----:B------:R-:W-:-:S04]  /*4ba0*/  PRMT R5, RZ, 0x7610, R5 ;  /* 0x00007610ff057816 */ /* 0x000fc80000000005 */
[----:B------:R-:W-:-:S04]  /*4bb0*/  FMUL R12, R12, R9 ;  /* 0x000000090c0c7220 */ /* 0x000fc80000400000 */
[----:B------:R-:W-:-:S05]  /*4bc0*/  FFMA R12, R113, R8, R12 ;  /* 0x00000008710c7223 */ /* 0x000fca000000000c */
[----:B------:R-:W-:-:S05]  /*4bd0*/  F2FP.SATFINITE.E5M2.F32.PACK_AB_MERGE_C R13, RZ, R12, RZ ;  /* 0x0000000cff0d723e */ /* 0x000fca00048060ff */
[----:B------:R0:W-:Y:S01]  /*4be0*/  @!P4 STG.E.U8 desc[UR16][R10.64], R13 ;  /* 0x0000000d0a00c986 */ /* 0x0001e2000c101110 */
[----:B------:R-:W-:Y:S05]  /*4bf0*/  @P2 BRA `(.L_x_100) ;  /* 0x0000000000042947 */ /* 0x000fea0003800000 */
[----:B------:R2:W5:Y:S02]  /*4c00*/  LDG.E.U8 R5, desc[UR16][R14.64+0x1] ;  /* 0x000001100e057981 */ /* 0x000564000c1e1100 */
.L_x_100:
[----:B------:R-:W-:Y:S05]  /*4c10*/  BSYNC B1 ;  /* 0x0000000000017941 */ /* 0x000fea0003800000 */
.L_x_99:
[----:B-----5:R-:W-:Y:S01]  /*4c20*/  LOP3.LUT R5, R5, 0xff, RZ, 0xc0, !PT ;  /* 0x000000ff05057812 */ /* 0x020fe200078ec0ff */
[----:B------:R-:W-:Y:S01]  /*4c30*/  BSSY B1, `(.L_x_101) ;  /* 0x0000013000017945 */ /* 0x000fe20003800000 */
[----:B------:R-:W-:Y:S02]  /*4c40*/  IADD3 R35, P1, R35, 0x88, RZ ;  /* 0x0000008823237810 */ /* 0x000fe40007f3e0ff */
[----:B------:R-:W-:-:S03]  /*4c50*/  F2FP.F16.E5M2.UNPACK_B R5, R5 ;  /* 0x00000005ff05723e */ /* 0x000fc600020004ff */
[----:B------:R-:W-:Y:S01]  /*4c60*/  IMAD.X R24, RZ, RZ, R25, P1 ;  /* 0x000000ffff187224 */ /* 0x000fe200008e0619 */
[----:B------:R-:W-:Y:S01]  /*4c70*/  ISETP.GE.AND P1, PT, R34, 0x89, PT ;  /* 0x000000892200780c */ /* 0x000fe20003f26270 */
[----:B------:R-:W-:Y:S02]  /*4c80*/  HADD2.F32 R12, -RZ, R5.H0_H0 ;  /* 0x20000005ff0c7230 */ /* 0x000fe40000004100 */
[----:B------:R-:W-:Y:S01]  /*4c90*/  IMAD R24, R24, UR6, RZ ;  /* 0x0000000618187c24 */ /* 0x000fe2000f8e02ff */
[----:B------:R-:W-:Y:S01]  /*4ca0*/  ISETP.LT.OR P5, PT, R33, 0x1, !P1 ;  /* 0x000000012100780c */ /* 0x000fe20004fa1670 */
[----:B------:R-:W-:-:S04]  /*4cb0*/  IMAD.WIDE.U32 R26, R35, UR6, R26 ;  /* 0x00000006231a7c25 */ /* 0x000fc8000f8e001a */
[----:B------:R-:W-:Y:S01]  /*4cc0*/  FMUL R5, R12, R9 ;  /* 0x000000090c057220 */ /* 0x000fe20000400000 */
[----:B------:R-:W-:-:S03]  /*4cd0*/  IMAD R35, R35, UR7, R24 ;  /* 0x0000000723237c24 */ /* 0x000fc6000f8e0218 */
[----:B------:R-:W-:Y:S01]  /*4ce0*/  FFMA R5, R108, R8, R5 ;  /* 0x000000086c057223 */ /* 0x000fe20000000005 */
[----:B------:R-:W-:-:S04]  /*4cf0*/  IADD3 R12, P4, R26, UR10, RZ ;  /* 0x0000000a1a0c7c10 */ /* 0x000fc8000ff9e0ff */
[----:B------:R-:W-:Y:S02]  /*4d00*/  F2FP.SATFINITE.E5M2.F32.PACK_AB_MERGE_C R25, RZ, R5, RZ ;  /* 0x00000005ff19723e */ /* 0x000fe400048060ff */
[----:B0-----:R-:W-:Y:S02]  /*4d10*/  IADD3.X R13, R27, UR11, R35, P4, !PT ;  /* 0x0000000b1b0d7c10 */ /* 0x001fe4000a7fe423 */
[----:B------:R-:W-:Y:S01]  /*4d20*/  PRMT R5, RZ, 0x7610, R5 ;  /* 0x00007610ff057816 */ /* 0x000fe20000000005 */
[----:B------:R0:W-:Y:S01]  /*4d30*/  @!P2 STG.E.U8 desc[UR16][R10.64+0x1], R25 ;  /* 0x000001190a00a986 */ /* 0x0001e2000c101110 */
[----:B------:R-:W-:Y:S05]  /*4d40*/  @P5 BRA `(.L_x_102) ;  /* 0x0000000000045947 */ /* 0x000fea0003800000 */
[----:B------:R3:W5:Y:S02]  /*4d50*/  LDG.E.U8 R5, desc[UR16][R12.64] ;  /* 0x000000100c057981 */ /* 0x000764000c1e1100 */
.L_x_102:
[----:B------:R-:W-:Y:S05]  /*4d60*/  BSYNC B1 ;  /* 0x0000000000017941 */ /* 0x000fea0003800000 */
.L_x_101:
        /* <DEDUP_REMOVED lines=8> */
[----:B0-----:R-:W-:-:S05]  /*4df0*/  F2FP.SATFINITE.E5M2.F32.PACK_AB_MERGE_C R25, RZ, R24, RZ ;  /* 0x00000018ff19723e */ /* 0x001fca00048060ff */
[----:B------:R0:W-:Y:S01]  /*4e00*/  @!P5 STG.E.U8 desc[UR16][R6.64], R25 ;  /* 0x000000190600d986 */ /* 0x0001e2000c101110 */
[----:B------:R-:W-:Y:S05]  /*4e10*/  @P2 BRA `(.L_x_104) ;  /* 0x0000000000042947 */ /* 0x000fea0003800000 */
[----:B------:R4:W5:Y:S02]  /*4e20*/  LDG.E.U8 R5, desc[UR16][R12.64+0x1] ;  /* 0x000001100c057981 */ /* 0x000964000c1e1100 */
.L_x_104:
[----:B------:R-:W-:Y:S05]  /*4e30*/  BSYNC B1 ;  /* 0x0000000000017941 */ /* 0x000fea0003800000 */
.L_x_103:
[----:B-----5:R-:W-:Y:S01]  /*4e40*/  LOP3.LUT R5, R5, 0xff, RZ, 0xc0, !PT ;  /* 0x000000ff05057812 */ /* 0x020fe200078ec0ff */
[----:B------:R-:W-:Y:S01]  /*4e50*/  BSSY B1, `(.L_x_105) ;  /* 0x000000b000017945 */ /* 0x000fe20003800000 */
[----:B------:R-:W-:Y:S02]  /*4e60*/  ISETP.LT.OR P4, PT, R33, 0x9, !P0 ;  /* 0x000000092100780c */ /* 0x000fe40004781670 */
[----:B------:R-:W-:-:S05]  /*4e70*/  F2FP.F16.E5M2.UNPACK_B R5, R5 ;  /* 0x00000005ff05723e */ /* 0x000fca00020004ff */
[----:B------:R-:W-:-:S05]  /*4e80*/  HADD2.F32 R24, -RZ, R5.H0_H0 ;  /* 0x20000005ff187230 */ /* 0x000fca0000004100 */
[----:B------:R-:W-:-:S04]  /*4e90*/  FMUL R5, R24, R9 ;  /* 0x0000000918057220 */ /* 0x000fc80000400000 */
[----:B------:R-:W-:-:S05]  /*4ea0*/  FFMA R5, R106, R8, R5 ;  /* 0x000000086a057223 */ /* 0x000fca0000000005 */
[----:B0-----:R-:W-:Y:S02]  /*4eb0*/  F2FP.SATFINITE.E5M2.F32.PACK_AB_MERGE_C R25, RZ, R5, RZ ;  /* 0x00000005ff19723e */ /* 0x001fe400048060ff */
[----:B------:R-:W-:-:S03]  /*4ec0*/  PRMT R5, RZ, 0x7610, R5 ;  /* 0x00007610ff057816 */ /* 0x000fc60000000005 */
[----:B------:R0:W-:Y:S01]  /*4ed0*/  @!P2 STG.E.U8 desc[UR16][R6.64+0x1], R25 ;  /* 0x000001190600a986 */ /* 0x0001e2000c101110 */
[----:B------:R-:W-:Y:S05]  /*4ee0*/  @P4 BRA `(.L_x_106) ;  /* 0x0000000000044947 */ /* 0x000fea0003800000 */
[----:B------:R0:W5:Y:S02]  /*4ef0*/  LDG.E.U8 R5, desc[UR16][R14.64+0x8] ;  /* 0x000008100e057981 */ /* 0x000164000c1e1100 */
.L_x_106:
[----:B------:R-:W-:Y:S05]  /*4f00*/  BSYNC B1 ;  /* 0x0000000000017941 */ /* 0x000fea0003800000 */
.L_x_105:
        /* <DEDUP_REMOVED lines=12> */
.L_x_108:
[----:B------:R-:W-:Y:S05]  /*4fd0*/  BSYNC B1 ;  /* 0x0000000000017941 */ /* 0x000fea0003800000 */
.L_x_107:
        /* <DEDUP_REMOVED lines=12> */
.L_x_110:
[----:B------:R-:W-:Y:S05]  /*50a0*/  BSYNC B1 ;  /* 0x0000000000017941 */ /* 0x000fea0003800000 */
.L_x_109:
        /* <DEDUP_REMOVED lines=12> */
.L_x_112:
[----:B------:R-:W-:Y:S05]  /*5170*/  BSYNC B1 ;  /* 0x0000000000017941 */ /* 0x000fea0003800000 */
.L_x_111:
        /* <DEDUP_REMOVED lines=12> */
.L_x_114:
[----:B------:R-:W-:Y:S05]  /*5240*/  BSYNC B1 ;  /* 0x0000000000017941 */ /* 0x000fea0003800000 */
.L_x_113:
        /* <DEDUP_REMOVED lines=12> */
.L_x_116:
[----:B------:R-:W-:Y:S05]  /*5310*/  BSYNC B1 ;  /* 0x0000000000017941 */ /* 0x000fea0003800000 */
.L_x_115:
        /* <DEDUP_REMOVED lines=12> */
.L_x_118:
[----:B------:R-:W-:Y:S05]  /*53e0*/  BSYNC B1 ;  /* 0x0000000000017941 */ /* 0x000fea0003800000 */
.L_x_117:
        /* <DEDUP_REMOVED lines=12> */
.L_x_120:
[----:B------:R-:W-:Y:S05]  /*54b0*/  BSYNC B1 ;  /* 0x0000000000017941 */ /* 0x000fea0003800000 */
.L_x_119:
        /* <DEDUP_REMOVED lines=12> */
.L_x_122:
[----:B------:R-:W-:Y:S05]  /*5580*/  BSYNC B1 ;  /* 0x0000000000017941 */ /* 0x000fea0003800000 */
.L_x_121:
        /* <DEDUP_REMOVED lines=12> */
.L_x_124:
[----:B------:R-:W-:Y:S05]  /*5650*/  BSYNC B1 ;  /* 0x0000000000017941 */ /* 0x000fea0003800000 */
.L_x_123:
        /* <DEDUP_REMOVED lines=12> */
.L_x_126:
[----:B------:R-:W-:Y:S05]  /*5720*/  BSYNC B1 ;  /* 0x0000000000017941 */ /* 0x000fea0003800000 */
.L_x_125:
        /* <DEDUP_REMOVED lines=12> */
.L_x_128:
[----:B------:R-:W-:Y:S05]  /*57f0*/  BSYNC B1 ;  /* 0x0000000000017941 */ /* 0x000fea0003800000 */
.L_x_127:
        /* <DEDUP_REMOVED lines=12> */
.L_x_130:
[----:B------:R-:W-:Y:S05]  /*58c0*/  BSYNC B1 ;  /* 0x0000000000017941 */ /* 0x000fea0003800000 */
.L_x_129:
        /* <DEDUP_REMOVED lines=12> */
.L_x_132:
[----:B------:R-:W-:Y:S05]  /*5990*/  BSYNC B1 ;  /* 0x0000000000017941 */ /* 0x000fea0003800000 */
.L_x_131:
        /* <DEDUP_REMOVED lines=12> */
.L_x_134:
[----:B------:R-:W-:Y:S05]  /*5a60*/  BSYNC B1 ;  /* 0x0000000000017941 */ /* 0x000fea0003800000 */
.L_x_133:
        /* <DEDUP_REMOVED lines=12> */
.L_x_136:
[----:B------:R-:W-:Y:S05]  /*5b30*/  BSYNC B1 ;  /* 0x0000000000017941 */ /* 0x000fea0003800000 */
.L_x_135:
        /* <DEDUP_REMOVED lines=12> */
.L_x_138:
[----:B------:R-:W-:Y:S05]  /*5c00*/  BSYNC B1 ;  /* 0x0000000000017941 */ /* 0x000fea0003800000 */
.L_x_137:
        /* <DEDUP_REMOVED lines=12> */
.L_x_140:
[----:B------:R-:W-:Y:S05]  /*5cd0*/  BSYNC B1 ;  /* 0x0000000000017941 */ /* 0x000fea0003800000 */
.L_x_139:
        /* <DEDUP_REMOVED lines=12> */
.L_x_142:
[----:B------:R-:W-:Y:S05]  /*5da0*/  BSYNC B1 ;  /* 0x0000000000017941 */ /* 0x000fea0003800000 */
.L_x_141:
        /* <DEDUP_REMOVED lines=12> */
.L_x_144:
[----:B------:R-:W-:Y:S05]  /*5e70*/  BSYNC B1 ;  /* 0x0000000000017941 */ /* 0x000fea0003800000 */
.L_x_143:
        /* <DEDUP_REMOVED lines=12> */
.L_x_146:
[----:B------:R-:W-:Y:S05]  /*5f40*/  BSYNC B1 ;  /* 0x0000000000017941 */ /* 0x000fea0003800000 */
.L_x_145:
        /* <DEDUP_REMOVED lines=12> */
.L_x_148:
[----:B------:R-:W-:Y:S05]  /*6010*/  BSYNC B1 ;  /* 0x0000000000017941 */ /* 0x000fea0003800000 */
.L_x_147:
        /* <DEDUP_REMOVED lines=12> */
.L_x_150:
[----:B------:R-:W-:Y:S05]  /*60e0*/  BSYNC B1 ;  /* 0x0000000000017941 */ /* 0x000fea0003800000 */
.L_x_149:
        /* <DEDUP_REMOVED lines=12> */
.L_x_152:
[----:B------:R-:W-:Y:S05]  /*61b0*/  BSYNC B1 ;  /* 0x0000000000017941 */ /* 0x000fea0003800000 */
.L_x_151:
        /* <DEDUP_REMOVED lines=12> */
.L_x_154:
[----:B------:R-:W-:Y:S05]  /*6280*/  BSYNC B1 ;  /* 0x0000000000017941 */ /* 0x000fea0003800000 */
.L_x_153:
        /* <DEDUP_REMOVED lines=12> */
.L_x_156:
[----:B------:R-:W-:Y:S05]  /*6350*/  BSYNC B1 ;  /* 0x0000000000017941 */ /* 0x000fea0003800000 */
.L_x_155:
[----:B-----5:R-:W-:Y:S01]  /*6360*/  LOP3.LUT R5, R5, 0xff, RZ, 0xc0, !PT ;  /* 0x000000ff05057812 */ /* 0x020fe200078ec0ff */
[----:B------:R-:W-:Y:S01]  /*6370*/  BSSY B1, `(.L_x_157) ;  /* 0x000000b000017945 */ /* 0x000fe20003800000 */
[----:B------:R-:W-:Y:S02]  /*6380*/  ISETP.LT.OR P2, PT, R33, 0x39, !P1 ;  /* 0x000000392100780c */ /* 0x000fe40004f41670 */
[----:B------:R-:W-:-:S05]  /*6390*/  F2FP.F16.E5M2.UNPACK_B R5, R5 ;  /* 0x00000005ff05723e */ /* 0x000fca00020004ff */
[----:B012---:R-:W-:-:S05]  /*63a0*/  HADD2.F32 R14, -RZ, R5.H0_H0 ;  /* 0x20000005ff0e7230 */ /* 0x007fca0000004100 */
[----:B------:R-:W-:-:S04]  /*63b0*/  FMUL R5, R14, R9 ;  /* 0x000000090e057220 */ /* 0x000fc80000400000 */
[----:B------:R-:W-:-:S05]  /*63c0*/  FFMA R5, R16, R8, R5 ;  /* 0x0000000810057223 */ /* 0x000fca0000000005 */
[----:B------:R-:W-:Y:S02]  /*63d0*/  F2FP.SATFINITE.E5M2.F32.PACK_AB_MERGE_C R15, RZ, R5, RZ ;  /* 0x00000005ff0f723e */ /* 0x000fe400048060ff */
[----:B------:R-:W-:-:S03]  /*63e0*/  PRMT R5, RZ, 0x7610, R5 ;  /* 0x00007610ff057816 */ /* 0x000fc60000000005 */
[----:B------:R0:W-:Y:S01]  /*63f0*/  @!P0 STG.E.U8 desc[UR16][R10.64+0x39], R15 ;  /* 0x0000390f0a008986 */ /* 0x0001e2000c101110 */
[----:B------:R-:W-:Y:S05]  /*6400*/  @P2 BRA `(.L_x_158) ;  /* 0x0000000000042947 */ /* 0x000fea0003800000 */
[----:B------:R1:W5:Y:S02]  /*6410*/  LDG.E.U8 R5, desc[UR16][R12.64+0x38] ;  /* 0x000038100c057981 */ /* 0x000364000c1e1100 */
.L_x_158:
[----:B------:R-:W-:Y:S05]  /*6420*/  BSYNC B1 ;  /* 0x0000000000017941 */ /* 0x000fea0003800000 */
.L_x_157:
        /* <DEDUP_REMOVED lines=12> */
.L_x_160:
[----:B------:R-:W-:Y:S05]  /*64f0*/  BSYNC B1 ;  /* 0x0000000000017941 */ /* 0x000fea0003800000 */
.L_x_159:
[----:B------:R-:W-:Y:S05]  /*6500*/  @P1 BRA `(.L_x_161) ;  /* 0x0000001000301947 */ /* 0x000fea0003800000 */
[----:B-----5:R-:W-:-:S04]  /*6510*/  LOP3.LUT R5, R5, 0xff, RZ, 0xc0, !PT ;  /* 0x000000ff05057812 */ /* 0x020fc800078ec0ff */
[----:B------:R-:W-:-:S05]  /*6520*/  F2FP.F16.E5M2.UNPACK_B R5, R5 ;  /* 0x00000005ff05723e */ /* 0x000fca00020004ff */
[----:B------:R-:W-:-:S05]  /*6530*/  HADD2.F32 R10, -RZ, R5.H0_H0 ;  /* 0x20000005ff0a7230 */ /* 0x000fca0000004100 */
[----:B------:R-:W-:-:S04]  /*6540*/  FMUL R5, R10, R9 ;  /* 0x000000090a057220 */ /* 0x000fc80000400000 */
[----:B------:R-:W-:-:S05]  /*6550*/  FFMA R5, R18, R8, R5 ;  /* 0x0000000812057223 */ /* 0x000fca0000000005 */
[----:B------:R-:W-:-:S05]  /*6560*/  F2FP.SATFINITE.E5M2.F32.PACK_AB_MERGE_C R5, RZ, R5, RZ ;  /* 0x00000005ff05723e */ /* 0x000fca00048060ff */
[----:B------:R0:W-:Y:S01]  /*6570*/  STG.E.U8 desc[UR16][R6.64+0x39], R5 ;  /* 0x0000390506007986 */ /* 0x0001e2000c101110 */
[----:B------:R-:W-:Y:S05]  /*6580*/  BRA `(.L_x_161) ;  /* 0x0000001000107947 */ /* 0x000fea0003800000 */
.L_x_32:
[C---:B------:R-:W-:Y:S01]  /*6590*/  ISETP.GE.AND P0, PT, R34.reuse, 0x1, PT ;  /* 0x000000012200780c */ /* 0x040fe20003f06270 */
[-C--:B--2---:R-:W-:Y:S01]  /*65a0*/  FMUL R145, R145, R8.reuse ;  /* 0x0000000891917220 */ /* 0x084fe20000400000 */
[----:B------:R-:W-:Y:S01]  /*65b0*/  ISETP.GE.AND P2, PT, R34, 0x9, PT ;  /* 0x000000092200780c */ /* 0x000fe20003f46270 */
[-C--:B------:R-:W-:Y:S01]  /*65c0*/  FMUL R140, R140, R8.reuse ;  /* 0x000000088c8c7220 */ /* 0x080fe20000400000 */
[----:B------:R-:W-:Y:S01]  /*65d0*/  ISETP.LT.OR P1, PT, R33, 0x1, !P0 ;  /* 0x000000012100780c */ /* 0x000fe20004721670 */
[-C--:B------:R-:W-:Y:S01]  /*65e0*/  FMUL R143, R143, R8.reuse ;  /* 0x000000088f8f7220 */ /* 0x080fe20000400000 */
[----:B------:R-:W-:Y:S01]  /*65f0*/  F2FP.SATFINITE.E5M2.F32.PACK_AB_MERGE_C R145, RZ, R145, RZ ;  /* 0x00000091ff91723e */ /* 0x000fe200048060ff */
[-C--:B------:R-:W-:Y:S01]  /*6600*/  FMUL R138, R138, R8.reuse ;  /* 0x000000088a8a7220 */ /* 0x080fe20000400000 */
[----:B------:R-:W-:Y:S01]  /*6610*/  ISETP.LT.OR P4, PT, R33, 0x2, !P0 ;  /* 0x000000022100780c */ /* 0x000fe20004781670 */
[-C--:B------:R-:W-:Y:S01]  /*6620*/  FMUL R141, R141, R8.reuse ;  /* 0x000000088d8d7220 */ /* 0x080fe20000400000 */
[C---:B------:R-:W-:Y:S01]  /*6630*/  ISETP.LT.OR P5, PT, R33.reuse, 0x1, !P2 ;  /* 0x000000012100780c */ /* 0x040fe200057a1670 */
[-C--:B------:R-:W-:Y:S01]  /*6640*/  FMUL R136, R136, R8.reuse ;  /* 0x0000000888887220 */ /* 0x080fe20000400000 */
[----:B------:R-:W-:Y:S01]  /*6650*/  ISETP.LT.OR P6, PT, R33, 0x2, !P2 ;  /* 0x000000022100780c */ /* 0x000fe200057c1670 */
[----:B------:R-:W-:Y:S01]  /*6660*/  FMUL R139, R139, R8 ;  /* 0x000000088b8b7220 */ /* 0x000fe20000400000 */
[----:B------:R-:W-:Y:S01]  /*6670*/  F2FP.SATFINITE.E5M2.F32.PACK_AB_MERGE_C R5, RZ, R140, RZ ;  /* 0x0000008cff05723e */ /* 0x000fe200048060ff */
[-C--:B------:R-:W-:Y:S01]  /*6680*/  FMUL R134, R134, R8.reuse ;  /* 0x0000000886867220 */ /* 0x080fe20000400000 */
[----:B------:R-:W-:Y:S01]  /*6690*/  F2FP.SATFINITE.E5M2.F32.PACK_AB_MERGE_C R143, RZ, R143, RZ ;  /* 0x0000008fff8f723e */ /* 0x000fe200048060ff */
[----:B------:R-:W-:Y:S01]  /*66a0*/  @!P1 STG.E.U8 desc[UR16][R14.64], R145 ;  /* 0x000000910e009986 */ /* 0x000fe2000c101110 */
[----:B------:R-:W-:Y:S01]  /*66b0*/  ISETP.LT.OR P1, PT, R33, 0x9, !P0 ;  /* 0x000000092100780c */ /* 0x000fe20004721670 */
[----:B------:R-:W-:Y:S01]  /*66c0*/  FMUL R137, R137, R8 ;  /* 0x0000000889897220 */ /* 0x000fe20000400000 */
[----:B------:R-:W-:Y:S01]  /*66d0*/  F2FP.SATFINITE.E5M2.F32.PACK_AB_MERGE_C R25, RZ, R138, RZ ;  /* 0x0000008aff19723e */ /* 0x000fe200048060ff */
[----:B------:R0:W-:Y:S01]  /*66e0*/  @!P4 STG.E.U8 desc[UR16][R14.64+0x1], R5 ;  /* 0x000001050e00c986 */ /* 0x0001e2000c101110 */
[----:B------:R-:W-:Y:S01]  /*66f0*/  F2FP.SATFINITE.E5M2.F32.PACK_AB_MERGE_C R141, RZ, R141, RZ ;  /* 0x0000008dff8d723e */ /* 0x000fe200048060ff */
[-C--:B------:R-:W-:Y:S01]  /*6700*/  FMUL R132, R132, R8.reuse ;  /* 0x0000000884847220 */ /* 0x080fe20000400000 */
[C---:B------:R-:W-:Y:S01]  /*6710*/  ISETP.LT.OR P4, PT, R33.reuse, 0xa, !P0 ;  /* 0x0000000a2100780c */ /* 0x040fe20004781670 */
[----:B------:R-:W-:Y:S01]  /*6720*/  @!P5 STG.E.U8 desc[UR16][R12.64], R143 ;  /* 0x0000008f0c00d986 */ /* 0x000fe2000c101110 */
[----:B------:R-:W-:Y:S01]  /*6730*/  ISETP.LT.OR P5, PT, R33, 0x9, !P2 ;  /* 0x000000092100780c */ /* 0x000fe200057a1670 */
[-C--:B------:R-:W-:Y:S01]  /*6740*/  FMUL R135, R135, R8.reuse ;  /* 0x0000000887877220 */ /* 0x080fe20000400000 */
[----:B------:R-:W-:Y:S01]  /*6750*/  F2FP.SATFINITE.E5M2.F32.PACK_AB_MERGE_C R139, RZ, R139, RZ ;  /* 0x0000008bff8b723e */ /* 0x000fe200048060ff */
[----:B------:R1:W-:Y:S01]  /*6760*/  @!P6 STG.E.U8 desc[UR16][R12.64+0x1], R25 ;  /* 0x000001190c00e986 */ /* 0x0003e2000c101110 */
[C---:B------:R-:W-:Y:S01]  /*6770*/  ISETP.LT.OR P6, PT, R33.reuse, 0xa, !P2 ;  /* 0x0000000a2100780c */ /* 0x040fe200057c1670 */
[-C--:B------:R-:W-:Y:S01]  /*6780*/  FMUL R130, R130, R8.reuse ;  /* 0x0000000882827220 */ /* 0x080fe20000400000 */
[----:B------:R-:W-:Y:S01]  /*6790*/  F2FP.SATFINITE.E5M2.F32.PACK_AB_MERGE_C R137, RZ, R137, RZ ;  /* 0x00000089ff89723e */ /* 0x000fe200048060ff */
[----:B------:R-:W-:Y:S01]  /*67a0*/  @!P1 STG.E.U8 desc[UR16][R14.64+0x8], R141 ;  /* 0x0000088d0e009986 */ /* 0x000fe2000c101110 */
[----:B------:R-:W-:Y:S01]  /*67b0*/  ISETP.LT.OR P1, PT, R33, 0x11, !P0 ;  /* 0x000000112100780c */ /* 0x000fe20004721670 */
[----:B------:R-:W-:Y:S01]  /*67c0*/  FMUL R133, R133, R8 ;  /* 0x0000000885857220 */ /* 0x000fe20000400000 */
[----:B0-----:R-:W-:Y:S01]  /*67d0*/  F2FP.SATFINITE.E5M2.F32.PACK_AB_MERGE_C R5, RZ, R136, RZ ;  /* 0x00000088ff05723e */ /* 0x001fe200048060ff */
[-C--:B------:R-:W-:Y:S01]  /*67e0*/  FMUL R128, R128, R8.reuse ;  /* 0x0000000880807220 */ /* 0x080fe20000400000 */
[----:B------:R-:W-:Y:S01]  /*67f0*/  F2FP.SATFINITE.E5M2.F32.PACK_AB_MERGE_C R135, RZ, R135, RZ ;  /* 0x00000087ff87723e */ /* 0x000fe200048060ff */
[----:B------:R-:W-:Y:S01]  /*6800*/  FMUL R131, R131, R8 ;  /* 0x0000000883837220 */ /* 0x000fe20000400000 */
[----:B------:R-:W-:Y:S01]  /*6810*/  F2FP.SATFINITE.E5M2.F32.PACK_AB_MERGE_C R133, RZ, R133, RZ ;  /* 0x00000085ff85723e */ /* 0x000fe200048060ff */
[----:B------:R0:W-:Y:S01]  /*6820*/  @!P4 STG.E.U8 desc[UR16][R14.64+0x9], R5 ;  /* 0x000009050e00c986 */ /* 0x0001e2000c101110 */
[----:B-1----:R-:W-:Y:S01]  /*6830*/  F2FP.SATFINITE.E5M2.F32.PACK_AB_MERGE_C R25, RZ, R134, RZ ;  /* 0x00000086ff19723e */ /* 0x002fe200048060ff */
        /* <DEDUP_REMOVED lines=15> */
[-C--:B------:R-:W-:Y:S01]  /*6930*/  FMUL R125, R125, R8.reuse ;  /* 0x000000087d7d7220 */ /* 0x080fe20000400000 */
[----:B------:R-:W-:Y:S01]  /*6940*/  FMUL R120, R120, R8 ;  /* 0x0000000878787220 */ /* 0x000fe20000400000 */
[----:B------:R-:W-:Y:S01]  /*6950*/  F2FP.SATFINITE.E5M2.F32.PACK_AB_MERGE_C R127, RZ, R127, RZ ;  /* 0x0000007fff7f723e */ /* 0x000fe200048060ff */
[----:B------:R0:W-:Y:S01]  /*6960*/  @!P4 STG.E.U8 desc[UR16][R14.64+0x11], R5 ;  /* 0x000011050e00c986 */ /* 0x0001e2000c101110 */
[----:B-1----:R-:W-:Y:S01]  /*6970*/  F2FP.SATFINITE.E5M2.F32.PACK_AB_MERGE_C R25, RZ, R130, RZ ;  /* 0x00000082ff19723e */ /* 0x002fe200048060ff */
[-C--:B------:R-:W-:Y:S01]  /*6980*/  FMUL R123, R123, R8.reuse ;  /* 0x000000087b7b7220 */ /* 0x080fe20000400000 */
[C---:B------:R-:W-:Y:S01]  /*6990*/  ISETP.LT.OR P4, PT, R33.reuse, 0x1a, !P0 ;  /* 0x0000001a2100780c */ /* 0x040fe20004781670 */
[----:B------:R-:W-:Y:S01]  /*69a0*/  @!P5 STG.E.U8 desc[UR16][R12.64+0x10], R135 ;  /* 0x000010870c00d986 */ /* 0x000fe2000c101110 */
[C---:B------:R-:W-:Y:S01]  /*69b0*/  ISETP.LT.OR P5, PT, R33.reuse, 0x19, !P2 ;  /* 0x000000192100780c */ /* 0x040fe200057a1670 */
[-C--:B------:R-:W-:Y:S01]  /*69c0*/  FMUL R118, R118, R8.reuse ;  /* 0x0000000876767220 */ /* 0x080fe20000400000 */
[----:B------:R-:W-:Y:S01]  /*69d0*/  F2FP.SATFINITE.E5M2.F32.PACK_AB_MERGE_C R125, RZ, R125, RZ ;  /* 0x0000007dff7d723e */ /* 0x000fe200048060ff */
[----:B------:R1:W-:Y:S01]  /*69e0*/  @!P6 STG.E.U8 desc[UR16][R12.64+0x11], R25 ;  /* 0x000011190c00e986 */ /* 0x0003e2000c101110 */
[----:B------:R-:W-:Y:S01]  /*69f0*/  ISETP.LT.OR P6, PT, R33, 0x1a, !P2 ;  /* 0x0000001a2100780c */ /* 0x000fe200057c1670 */
        /* <DEDUP_REMOVED lines=8> */
[-C--:B------:R-:W-:Y:S01]  /*6a80*/  FMUL R114, R114, R8.reuse ;  /* 0x0000000872727220 */ /* 0x080fe20000400000 */
[----:B------:R-:W-:Y:S01]  /*6a90*/  FMUL R112, R112, R8 ;  /* 0x0000000870707220 */ /* 0x000fe20000400000 */
[----:B-1----:R-:W-:Y:S01]  /*6aa0*/  F2FP.SATFINITE.E5M2.F32.PACK_AB_MERGE_C R25, RZ, R126, RZ ;  /* 0x0000007eff19723e */ /* 0x002fe200048060ff */
[----:B------:R0:W-:Y:S01]  /*6ab0*/  @!P4 STG.E.U8 desc[UR16][R14.64+0x19], R5 ;  /* 0x000019050e00c986 */ /* 0x0001e2000c101110 */
[----:B------:R-:W-:Y:S01]  /*6ac0*/  ISETP.LT.OR P4, PT, R33, 0x22, !P0 ;  /* 0x000000222100780c */ /* 0x000fe20004781670 */
[-C--:B------:R-:W-:Y:S01]  /*6ad0*/  FMUL R117, R117, R8.reuse ;  /* 0x0000000875757220 */ /* 0x080fe20000400000 */
[----:B------:R-:W-:Y:S01]  /*6ae0*/  F2FP.SATFINITE.E5M2.F32.PACK_AB_MERGE_C R119, RZ, R119, RZ ;  /* 0x00000077ff77723e */ /* 0x000fe200048060ff */
[----:B------:R-:W-:Y:S01]  /*6af0*/  @!P5 STG.E.U8 desc[UR16][R12.64+0x18], R131 ;  /* 0x000018830c00d986 */ /* 0x000fe2000c101110 */
[----:B------:R-:W-:Y:S01]  /*6b00*/  ISETP.LT.OR P5, PT, R33, 0x21, !P2 ;  /* 0x000000212100780c */ /* 0x000fe200057a1670 */
[----:B------:R-:W-:Y:S01]  /*6b10*/  FMUL R115, R115, R8 ;  /* 0x0000000873737220 */ /* 0x000fe20000400000 */
[----:B------:R-:W-:Y:S01]  /*6b20*/  F2FP.SATFINITE.E5M2.F32.PACK_AB_MERGE_C R27, RZ, R112, RZ ;  /* 0x00000070ff1b723e */ /* 0x000fe200048060ff */
[----:B------:R1:W-:Y:S01]  /*6b30*/  @!P6 STG.E.U8 desc[UR16][R12.64+0x19], R25 ;  /* 0x000019190c00e986 */ /* 0x0003e2000c101110 */
[----:B------:R-:W-:Y:S01]  /*6b40*/  ISETP.LT.OR P6, PT, R33, 0x22, !P2 ;  /* 0x000000222100780c */ /* 0x000fe200057c1670 */
[-C--:B------:R-:W-:Y:S01]  /*6b50*/  FMUL R110, R110, R8.reuse ;  /* 0x000000086e6e7220 */ /* 0x080fe20000400000 */
[-C--:B------:R-:W-:Y:S01]  /*6b60*/  FMUL R113, R113, R8.reuse ;  /* 0x0000000871717220 */ /* 0x080fe20000400000 */
        /* <DEDUP_REMOVED lines=39> */
[-C--:B------:R-:W-:Y:S01]  /*6de0*/  FMUL R101, R101, R8.reuse ;  /* 0x0000000865657220 */ /* 0x080fe20000400000 */
[----:B------:R-:W-:Y:S01]  /*6df0*/  @!P1 STG.E.U8 desc[UR16][R14.64+0x30], R121 ;  /* 0x000030790e009986 */ /* 0x000fe2000c101110 */
[----:B------:R-:W-:Y:S01]  /*6e00*/  ISETP.LT.OR P1, PT, R33, 0x39, !P0 ;  /* 0x000000392100780c */ /* 0x000fe20004721670 */
[-C--:B------:R-:W-:Y:S01]  /*6e10*/  FMUL R99, R99, R8.reuse ;  /* 0x0000000863637220 */ /* 0x080fe20000400000 */
[----:B------:R-:W-:Y:S01]  /*6e20*/  ISETP.LT.OR P0, PT, R33, 0x3a, !P0 ;  /* 0x0000003a2100780c */ /* 0x000fe20004701670 */
[----:B------:R-:W-:Y:S01]  /*6e30*/  FMUL R94, R94, R8 ;  /* 0x000000085e5e7220 */ /* 0x000fe20000400000 */
[----:B0-----:R-:W-:Y:S01]  /*6e40*/  F2FP.SATFINITE.E5M2.F32.PACK_AB_MERGE_C R5, RZ, R116, RZ ;  /* 0x00000074ff05723e */ /* 0x001fe200048060ff */
[-C--:B------:R-:W-:Y:S01]  /*6e50*/  FMUL R92, R92, R8.reuse ;  /* 0x000000085c5c7220 */ /* 0x080fe20000400000 */
[----:B------:R-:W-:Y:S01]  /*6e60*/  F2FP.SATFINITE.E5M2.F32.PACK_AB_MERGE_C R103, RZ, R103, RZ ;  /* 0x00000067ff67723e */ /* 0x000fe200048060ff */
[----:B------:R-:W-:Y:S01]  /*6e70*/  FMUL R95, R95, R8 ;  /* 0x000000085f5f7220 */ /* 0x000fe20000400000 */
[----:B-1----:R-:W-:Y:S01]  /*6e80*/  F2FP.SATFINITE.E5M2.F32.PACK_AB_MERGE_C R25, RZ, R114, RZ ;  /* 0x00000072ff19723e */ /* 0x002fe200048060ff */
[----:B------:R0:W-:Y:S01]  /*6e90*/  @!P4 STG.E.U8 desc[UR16][R14.64+0x31], R5 ;  /* 0x000031050e00c986 */ /* 0x0001e2000c101110 */
[----:B------:R-:W-:Y:S01]  /*6ea0*/  ISETP.LT.OR P4, PT, R33, 0x39, !P2 ;  /* 0x000000392100780c */ /* 0x000fe20005781670 */
[-C--:B------:R-:W-:Y:S01]  /*6eb0*/  FMUL R97, R97, R8.reuse ;  /* 0x0000000861617220 */ /* 0x080fe20000400000 */
[----:B------:R-:W-:Y:S01]  /*6ec0*/  ISETP.LT.OR P2, PT, R33, 0x3a, !P2 ;  /* 0x0000003a2100780c */ /* 0x000fe20005741670 */
[----:B------:R-:W-:Y:S01]  /*6ed0*/  @!P5 STG.E.U8 desc[UR16][R12.64+0x30], R119 ;  /* 0x000030770c00d986 */ /* 0x000fe2000c101110 */
[----:B------:R-:W-:Y:S01]  /*6ee0*/  F2FP.SATFINITE.E5M2.F32.PACK_AB_MERGE_C R101, RZ, R101, RZ ;  /* 0x00000065ff65723e */ /* 0x000fe200048060ff */
[-C--:B------:R-:W-:Y:S01]  /*6ef0*/  FMUL R90, R90, R8.reuse ;  /* 0x000000085a5a7220 */ /* 0x080fe20000400000 */
[----:B------:R-:W-:Y:S01]  /*6f00*/  F2FP.SATFINITE.E5M2.F32.PACK_AB_MERGE_C R99, RZ, R99, RZ ;  /* 0x00000063ff63723e */ /* 0x000fe200048060ff */
[----:B------:R-:W-:Y:S01]  /*6f10*/  @!P6 STG.E.U8 desc[UR16][R12.64+0x31], R25 ;  /* 0x000031190c00e986 */ /* 0x000fe2000c101110 */
[----:B------:R-:W-:Y:S01]  /*6f20*/  F2FP.SATFINITE.E5M2.F32.PACK_AB_MERGE_C R95, RZ, R95, RZ ;  /* 0x0000005fff5f723e */ /* 0x000fe200048060ff */
[-C--:B------:R-:W-:Y:S01]  /*6f30*/  FMUL R22, R22, R8.reuse ;  /* 0x0000000816167220 */ /* 0x080fe20000400000 */
[-C--:B------:R-:W-:Y:S01]  /*6f40*/  FMUL R93, R93, R8.reuse ;  /* 0x000000085d5d7220 */ /* 0x080fe20000400000 */
[----:B------:R-:W-:Y:S01]  /*6f50*/  @!P0 STG.E.U8 desc[UR16][R14.64+0x39], R27 ;  /* 0x0000391b0e008986 */ /* 0x000fe2000c101110 */
[----:B------:R-:W-:Y:S01]  /*6f60*/  ISETP.GE.AND P0, PT, R34, 0x81, PT ;  /* 0x000000812200780c */ /* 0x000fe20003f06270 */
[----:B------:R-:W-:Y:S01]  /*6f70*/  FMUL R91, R91, R8 ;  /* 0x000000085b5b7220 */ /* 0x000fe20000400000 */
[----:B0-----:R-:W-:Y:S01]  /*6f80*/  F2FP.SATFINITE.E5M2.F32.PACK_AB_MERGE_C R5, RZ, R110, RZ ;  /* 0x0000006eff05723e */ /* 0x001fe200048060ff */
[----:B------:R0:W-:Y:S01]  /*6f90*/  @!P1 STG.E.U8 desc[UR16][R14.64+0x38], R117 ;  /* 0x000038750e009986 */ /* 0x0001e2000c101110 */
[C---:B------:R-:W-:Y:S01]  /*6fa0*/  ISETP.LT.OR P6, PT, R33.reuse, 0x1, !P0 ;  /* 0x000000012100780c */ /* 0x040fe200047c1670 */
[-C--:B------:R-:W-:Y:S01]  /*6fb0*/  FMUL R88, R88, R8.reuse ;  /* 0x0000000858587220 */ /* 0x080fe20000400000 */
[----:B------:R-:W-:Y:S01]  /*6fc0*/  ISETP.LT.OR P5, PT, R33, 0x2, !P0 ;  /* 0x000000022100780c */ /* 0x000fe200047a1670 */
[----:B------:R-:W-:Y:S01]  /*6fd0*/  @!P4 STG.E.U8 desc[UR16][R12.64+0x38], R115 ;  /* 0x000038730c00c986 */ /* 0x000fe2000c101110 */
[----:B------:R-:W-:Y:S01]  /*6fe0*/  ISETP.GE.AND P1, PT, R34, 0x89, PT ;  /* 0x000000892200780c */ /* 0x000fe20003f26270 */
[-C--:B------:R-:W-:Y:S01]  /*6ff0*/  FMUL R21, R21, R8.reuse ;  /* 0x0000000815157220 */ /* 0x080fe20000400000 */
[----:B------:R-:W-:Y:S01]  /*7000*/  F2FP.SATFINITE.E5M2.F32.PACK_AB_MERGE_C R97, RZ, R97, RZ ;  /* 0x00000061ff61723e */ /* 0x000fe200048060ff */
[----:B------:R1:W-:Y:S01]  /*7010*/  @!P2 STG.E.U8 desc[UR16][R12.64+0x39], R5 ;  /* 0x000039050c00a986 */ /* 0x0003e2000c101110 */
[----:B------:R-:W-:Y:S01]  /*7020*/  ISETP.LT.OR P4, PT, R33, 0x1, !P1 ;  /* 0x000000012100780c */ /* 0x000fe20004f81670 */
[-C--:B------:R-:W-:Y:S01]  /*7030*/  FMUL R89, R89, R8.reuse ;  /* 0x0000000859597220 */ /* 0x080fe20000400000 */
[----:B------:R-:W-:Y:S01]  /*7040*/  ISETP.LT.OR P2, PT, R33, 0xa, !P0 ;  /* 0x0000000a2100780c */ /* 0x000fe20004741670 */
[----:B------:R-:W-:Y:S01]  /*7050*/  FMUL R23, R23, R8 ;  /* 0x0000000817177220 */ /* 0x000fe20000400000 */
[----:B0-----:R-:W-:Y:S01]  /*7060*/  F2FP.SATFINITE.E5M2.F32.PACK_AB_MERGE_C R15, RZ, R108, RZ ;  /* 0x0000006cff0f723e */ /* 0x001fe200048060ff */
[----:B------:R-:W-:Y:S01]  /*7070*/  @!P6 STG.E.U8 desc[UR16][R10.64], R113 ;  /* 0x000000710a00e986 */ /* 0x000fe2000c101110 */
[C---:B------:R-:W-:Y:S01]  /*7080*/  ISETP.LT.OR P6, PT, R33.reuse, 0x2, !P1 ;  /* 0x000000022100780c */ /* 0x040fe20004fc1670 */
[-C--:B------:R-:W-:Y:S01]  /*7090*/  FMUL R20, R20, R8.reuse ;  /* 0x0000000814147220 */ /* 0x080fe20000400000 */
[----:B------:R-:W-:Y:S01]  /*70a0*/  F2FP.SATFINITE.E5M2.F32.PACK_AB_MERGE_C R93, RZ, R93, RZ ;  /* 0x0000005dff5d723e */ /* 0x000fe200048060ff */
[----:B------:R-:W-:Y:S01]  /*70b0*/  @!P5 STG.E.U8 desc[UR16][R10.64+0x1], R15 ;  /* 0x0000010f0a00d986 */ /* 0x000fe2000c101110 */
[----:B------:R-:W-:Y:S01]  /*70c0*/  ISETP.LT.OR P5, PT, R33, 0x9, !P0 ;  /* 0x000000092100780c */ /* 0x000fe200047a1670 */
[----:B------:R-:W-:Y:S01]  /*70d0*/  FMUL R17, R17, R8 ;  /* 0x0000000811117220 */ /* 0x000fe20000400000 */
[----:B-1----:R-:W-:Y:S01]  /*70e0*/  F2FP.SATFINITE.E5M2.F32.PACK_AB_MERGE_C R5, RZ, R106, RZ ;  /* 0x0000006aff05723e */ /* 0x002fe200048060ff */
[----:B------:R-:W-:Y:S01]  /*70f0*/  @!P4 STG.E.U8 desc[UR16][R6.64], R111 ;  /* 0x0000006f0600c986 */ /* 0x000fe2000c101110 */
[----:B------:R-:W-:Y:S01]  /*7100*/  F2FP.SATFINITE.E5M2.F32.PACK_AB_MERGE_C R13, RZ, R104, RZ ;  /* 0x00000068ff0d723e */ /* 0x000fe200048060ff */
[-C--:B------:R-:W-:Y:S01]  /*7110*/  FMUL R16, R16, R8.reuse ;  /* 0x0000000810107220 */ /* 0x080fe20000400000 */
[----:B------:R-:W-:Y:S01]  /*7120*/  ISETP.LT.OR P4, PT, R33, 0x9, !P1 ;  /* 0x000000092100780c */ /* 0x000fe20004f81670 */
[-C--:B------:R-:W-:Y:S01]  /*7130*/  FMUL R19, R19, R8.reuse ;  /* 0x0000000813137220 */ /* 0x080fe20000400000 */
[----:B------:R-:W-:Y:S01]  /*7140*/  F2FP.SATFINITE.E5M2.F32.PACK_AB_MERGE_C R91, RZ, R91, RZ ;  /* 0x0000005bff5b723e */ /* 0x000fe200048060ff */
[----:B------:R0:W-:Y:S01]  /*7150*/  @!P6 STG.E.U8 desc[UR16][R6.64+0x1], R5 ;  /* 0x000001050600e986 */ /* 0x0001e2000c101110 */
[C---:B------:R-:W-:Y:S01]  /*7160*/  ISETP.LT.OR P6, PT, R33.reuse, 0xa, !P1 ;  /* 0x0000000a2100780c */ /* 0x040fe20004fc1670 */
[----:B------:R-:W-:Y:S01]  /*7170*/  FMUL R18, R18, R8 ;  /* 0x0000000812127220 */ /* 0x000fe20000400000 */
[----:B------:R-:W-:Y:S01]  /*7180*/  F2FP.SATFINITE.E5M2.F32.PACK_AB_MERGE_C R21, RZ, R21, RZ ;  /* 0x00000015ff15723e */ /* 0x000fe200048060ff */
[----:B------:R1:W-:Y:S01]  /*7190*/  @!P2 STG.E.U8 desc[UR16][R10.64+0x9], R13 ;  /* 0x0000090d0a00a986 */ /* 0x0003e2000c101110 */
[----:B------:R-:W-:-:S02]  /*71a0*/  ISETP.LT.OR P2, PT, R33, 0x12, !P0 ;  /* 0x000000122100780c */ /* 0x000fc40004741670 */
[----:B------:R-:W-:Y:S01]  /*71b0*/  F2FP.SATFINITE.E5M2.F32.PACK_AB_MERGE_C R89, RZ, R89, RZ ;  /* 0x00000059ff59723e */ /* 0x000fe200048060ff */
[----:B------:R-:W-:Y:S01]  /*71c0*/  @!P5 STG.E.U8 desc[UR16][R10.64+0x8], R107 ;  /* 0x0000086b0a00d986 */ /* 0x000fe2000c101110 */
[C---:B------:R-:W-:Y:S02]  /*71d0*/  ISETP.LT.OR P5, PT, R33.reuse, 0x11, !P0 ;  /* 0x000000112100780c */ /* 0x040fe400047a1670 */
[----:B------:R-:W-:Y:S01]  /*71e0*/  F2FP.SATFINITE.E5M2.F32.PACK_AB_MERGE_C R23, RZ, R23, RZ ;  /* 0x00000017ff17723e */ /* 0x000fe200048060ff */
[----:B------:R-:W-:Y:S01]  /*71f0*/  @!P4 STG.E.U8 desc[UR16][R6.64+0x8], R109 ;  /* 0x0000086d0600c986 */ /* 0x000fe2000c101110 */
[----:B0-----:R-:W-:Y:S02]  /*7200*/  F2FP.SATFINITE.E5M2.F32.PACK_AB_MERGE_C R5, RZ, R102, RZ ;  /* 0x00000066ff05723e */ /* 0x001fe400048060ff */
[C---:B------:R-:W-:Y:S02]  /*7210*/  ISETP.LT.OR P4, PT, R33.reuse, 0x11, !P1 ;  /* 0x000000112100780c */ /* 0x040fe40004f81670 */
[----:B-1----:R-:W-:Y:S01]  /*7220*/  F2FP.SATFINITE.E5M2.F32.PACK_AB_MERGE_C R13, RZ, R98, RZ ;  /* 0x00000062ff0d723e */ /* 0x002fe200048060ff */
[----:B------:R0:W-:Y:S01]  /*7230*/  @!P6 STG.E.U8 desc[UR16][R6.64+0x9], R5 ;  /* 0x000009050600e986 */ /* 0x0001e2000c101110 */
[----:B------:R-:W-:-:S02]  /*7240*/  ISETP.LT.OR P6, PT, R33, 0x12, !P1 ;  /* 0x000000122100780c */ /* 0x000fc40004fc1670 */
[----:B------:R-:W-:Y:S01]  /*7250*/  F2FP.SATFINITE.E5M2.F32.PACK_AB_MERGE_C R17, RZ, R17, RZ ;  /* 0x00000011ff11723e */ /* 0x000fe200048060ff */
[----:B------:R1:W-:Y:S01]  /*7260*/  @!P2 STG.E.U8 desc[UR16][R10.64+0x11], R13 ;  /* 0x0000110d0a00a986 */ /* 0x0003e2000c101110 */
[C---:B------:R-:W-:Y:S02]  /*7270*/  ISETP.LT.OR P2, PT, R33.reuse, 0x1a, !P0 ;  /* 0x0000001a2100780c */ /* 0x040fe40004741670 */
[----:B------:R-:W-:Y:S01]  /*7280*/  F2FP.SATFINITE.E5M2.F32.PACK_AB_MERGE_C R19, RZ, R19, RZ ;  /* 0x00000013ff13723e */ /* 0x000fe200048060ff */
[----:B------:R-:W-:Y:S01]  /*7290*/  @!P5 STG.E.U8 desc[UR16][R10.64+0x10], R105 ;  /* 0x000010690a00d986 */ /* 0x000fe2000c101110 */
[----:B------:R-:W-:Y:S02]  /*72a0*/  ISETP.LT.OR P5, PT, R33, 0x19, !P0 ;  /* 0x000000192100780c */ /* 0x000fe400047a1670 */
[----:B------:R-:W-:Y:S01]  /*72b0*/  F2FP.SATFINITE.E5M2.F32.PACK_AB_MERGE_C R15, RZ, R18, RZ ;  /* 0x00000012ff0f723e */ /* 0x000fe200048060ff */
[----:B------:R-:W-:Y:S01]  /*72c0*/  @!P4 STG.E.U8 desc[UR16][R6.64+0x10], R103 ;  /* 0x000010670600c986 */ /* 0x000fe2000c101110 */
[----:B0-----:R-:W-:-:S02]  /*72d0*/  F2FP.SATFINITE.E5M2.F32.PACK_AB_MERGE_C R5, RZ, R100, RZ ;  /* 0x00000064ff05723e */ /* 0x001fc400048060ff */
[C---:B------:R-:W-:Y:S02]  /*72e0*/  ISETP.LT.OR P4, PT, R33.reuse, 0x19, !P1 ;  /* 0x000000192100780c */ /* 0x040fe40004f81670 */
[----:B-1----:R-:W-:Y:S01]  /*72f0*/  F2FP.SATFINITE.E5M2.F32.PACK_AB_MERGE_C R13, RZ, R96, RZ ;  /* 0x00000060ff0d723e */ /* 0x002fe200048060ff */
[----:B------:R0:W-:Y:S01]  /*7300*/  @!P6 STG.E.U8 desc[UR16][R6.64+0x11], R5 ;  /* 0x000011050600e986 */ /* 0x0001e2000c101110 */
[----:B------:R-:W-:-:S03]  /*7310*/  ISETP.LT.OR P6, PT, R33, 0x1a, !P1 ;  /* 0x0000001a2100780c */ /* 0x000fc60004fc1670 */
[----:B------:R1:W-:Y:S01]  /*7320*/  @!P2 STG.E.U8 desc[UR16][R10.64+0x19], R13 ;  /* 0x0000190d0a00a986 */ /* 0x0003e2000c101110 */
[----:B------:R-:W-:-:S03]  /*7330*/  ISETP.LT.OR P2, PT, R33, 0x22, !P0 ;  /* 0x000000222100780c */ /* 0x000fc60004741670 */
[----:B------:R-:W-:Y:S01]  /*7340*/  @!P5 STG.E.U8 desc[UR16][R10.64+0x18], R101 ;  /* 0x000018650a00d986 */ /* 0x000fe2000c101110 */
[C---:B------:R-:W-:Y:S02]  /*7350*/  ISETP.LT.OR P5, PT, R33.reuse, 0x21, !P0 ;  /* 0x000000212100780c */ /* 0x040fe400047a1670 */
[----:B0-----:R-:W-:Y:S01]  /*7360*/  F2FP.SATFINITE.E5M2.F32.PACK_AB_MERGE_C R5, RZ, R94, RZ ;  /* 0x0000005eff05723e */ /* 0x001fe200048060ff */
[----:B------:R-:W-:Y:S01]  /*7370*/  @!P4 STG.E.U8 desc[UR16][R6.64+0x18], R99 ;  /* 0x000018630600c986 */ /* 0x000fe2000c101110 */
        /* <DEDUP_REMOVED lines=25> */
[C---:B------:R-:W-:Y:S02]  /*7510*/  ISETP.LT.OR P2, PT, R33.reuse, 0x39, !P0 ;  /* 0x000000392100780c */ /* 0x040fe40004741670 */
[C---:B------:R-:W-:Y:S01]  /*7520*/  ISETP.LT.OR P0, PT, R33.reuse, 0x3a, !P0 ;  /* 0x0000003a2100780c */ /* 0x040fe20004701670 */
[----:B------:R1:W-:Y:S01]  /*7530*/  @!P5 STG.E.U8 desc[UR16][R10.64+0x30], R89 ;  /* 0x000030590a00d986 */ /* 0x0003e2000c101110 */
[C---:B------:R-:W-:Y:S02]  /*7540*/  ISETP.LT.OR P5, PT, R33.reuse, 0x39, !P1 ;  /* 0x000000392100780c */ /* 0x040fe40004fa1670 */
[----:B------:R-:W-:Y:S01]  /*7550*/  ISETP.LT.OR P1, PT, R33, 0x3a, !P1 ;  /* 0x0000003a2100780c */ /* 0x000fe20004f21670 */
[----:B------:R1:W-:Y:S01]  /*7560*/  @!P4 STG.E.U8 desc[UR16][R6.64+0x30], R23 ;  /* 0x000030170600c986 */ /* 0x0003e2000c101110 */
[----:B0-----:R-:W-:-:S05]  /*7570*/  F2FP.SATFINITE.E5M2.F32.PACK_AB_MERGE_C R5, RZ, R20, RZ ;  /* 0x00000014ff05723e */ /* 0x001fca00048060ff */
[----:B------:R1:W-:Y:S04]  /*7580*/  @!P6 STG.E.U8 desc[UR16][R6.64+0x31], R5 ;  /* 0x000031050600e986 */ /* 0x0003e8000c101110 */
[----:B------:R1:W-:Y:S04]  /*7590*/  @!P2 STG.E.U8 desc[UR16][R10.64+0x38], R17 ;  /* 0x000038110a00a986 */ /* 0x0003e8000c101110 */
[----:B------:R1:W-:Y:S04]  /*75a0*/  @!P0 STG.E.U8 desc[UR16][R10.64+0x39], R13 ;  /* 0x0000390d0a008986 */ /* 0x0003e8000c101110 */
[----:B------:R1:W-:Y:S04]  /*75b0*/  @!P5 STG.E.U8 desc[UR16][R6.64+0x38], R19 ;  /* 0x000038130600d986 */ /* 0x0003e8000c101110 */
[----:B------:R1:W-:Y:S02]  /*75c0*/  @!P1 STG.E.U8 desc[UR16][R6.64+0x39], R15 ;  /* 0x0000390f06009986 */ /* 0x0003e4000c101110 */
.L_x_161:
[----:B------:R-:W-:Y:S05]  /*75d0*/  BSYNC B0 ;  /* 0x0000000000007941 */ /* 0x000fea0003800000 */
.L_x_31:
[----:B------:R-:W-:Y:S01]  /*75e0*/  ULDC UR6, c[0x0][0xc] ;  /* 0x0000030000067ab9 */ /* 0x000fe20000000800 */
[----:B------:R-:W-:Y:S01]  /*75f0*/  ULDC UR7, c[0x0][0x10] ;  /* 0x0000040000077ab9 */ /* 0x000fe20000000800 */
[----:B01---5:R-:W0:Y:S01]  /*7600*/  LDC R5, c[0x0][0x14] ;  /* 0x00000500ff057b82 */ /* 0x023e220000000800 */
[----:B------:R-:W-:Y:S01]  /*7610*/  UIMAD.WIDE.U32 UR6, UR6, UR7, URZ ;  /* 0x00000007060672a5 */ /* 0x000fe2000f8e003f */
[----:B------:R-:W-:Y:S01]  /*7620*/  PRMT R6, RZ, 0x7610, R6 ;  /* 0x00007610ff067816 */ /* 0x000fe20000000006 */
[----:B------:R-:W-:-:S04]  /*7630*/  IMAD.MOV.U32 R7, RZ, RZ, -0x1 ;  /* 0xffffffffff077424 */ /* 0x000fc800078e00ff */
[----:B0-----:R-:W-:-:S04]  /*7640*/  IMAD.WIDE.U32 R2, R5, UR6, R2 ;  /* 0x0000000605027c25 */ /* 0x001fc8000f8e0002 */
[----:B------:R-:W-:Y:S01]  /*7650*/  IMAD R5, R5, UR7, RZ ;  /* 0x0000000705057c24 */ /* 0x000fe2000f8e02ff */
[----:B------:R-:W-:Y:S02]  /*7660*/  ULDC.64 UR6, c[0x0][0x650] ;  /* 0x0001940000067ab9 */ /* 0x000fe40000000a00 */
[----:B------:R-:W-:Y:S01]  /*7670*/  ISETP.GE.U32.AND P0, PT, R2, UR6, PT ;  /* 0x0000000602007c0c */ /* 0x000fe2000bf06070 */
[----:B------:R-:W-:Y:S02]  /*7680*/  IMAD.IADD R3, R3, 0x1, R5 ;  /* 0x0000000103037824 */ /* 0x000fe400078e0205 */
[----:B------:R-:W-:-:S03]  /*7690*/  IMAD.MOV.U32 R5, RZ, RZ, -0x1 ;  /* 0xffffffffff057424 */ /* 0x000fc600078e00ff */
[----:B------:R-:W-:-:S13]  /*76a0*/  ISETP.GE.U32.AND.EX P0, PT, R3, UR7, PT, P0 ;  /* 0x0000000703007c0c */ /* 0x000fda000bf06100 */
[----:B------:R-:W-:Y:S05]  /*76b0*/  @P0 BRA `(.L_x_162) ;  /* 0x0000000400600947 */ /* 0x000fea0003800000 */
[----:B------:R-:W0:Y:S01]  /*76c0*/  S2R R20, SR_CTAID.X ;  /* 0x0000000000147919 */ /* 0x000e220000002500 */
[----:B------:R-:W1:Y:S01]  /*76d0*/  LDC.64 R14, c[0x0][0x628] ;  /* 0x00018a00ff0e7b82 */ /* 0x000e620000000a00 */
[----:B------:R-:W-:Y:S01]  /*76e0*/  ULDC UR6, c[0x0][0x150] ;  /* 0x0000540000067ab9 */ /* 0x000fe20000000800 */
[----:B--234-:R-:W-:Y:S01]  /*76f0*/  IMAD.MOV.U32 R12, RZ, RZ, R2 ;  /* 0x000000ffff0c7224 */ /* 0x01cfe200078e0002 */
[----:B------:R-:W2:Y:S01]  /*7700*/  S2R R22, SR_CTAID.Y ;  /* 0x0000000000167919 */ /* 0x000ea20000002600 */
[----:B------:R-:W-:-:S04]  /*7710*/  IMAD.MOV.U32 R13, RZ, RZ, R3 ;  /* 0x000000ffff0d7224 */ /* 0x000fc800078e0003 */
[----:B------:R-:W3:Y:S08]  /*7720*/  LDC R23, c[0x0][0x144] ;  /* 0x00005100ff177b82 */ /* 0x000ef00000000800 */
[----:B------:R-:W4:Y:S08]  /*7730*/  LDC R16, c[0x0][0x630] ;  /* 0x00018c00ff107b82 */ /* 0x000f300000000800 */
[----:B------:R-:W2:Y:S01]  /*7740*/  LDC.64 R18, c[0x0][0x620] ;  /* 0x00018800ff127b82 */ /* 0x000ea20000000a00 */
[----:B-1----:R-:W-:-:S04]  /*7750*/  ISETP.NE.U32.AND P0, PT, R14, RZ, PT ;  /* 0x000000ff0e00720c */ /* 0x002fc80003f05070 */
[----:B------:R-:W-:Y:S02]  /*7760*/  ISETP.NE.AND.EX P0, PT, R15, RZ, PT, P0 ;  /* 0x000000ff0f00720c */ /* 0x000fe40003f05300 */
[----:B0-----:R-:W-:-:S05]  /*7770*/  I2FP.F32.U32 R5, R20 ;  /* 0x0000001400057245 */ /* 0x001fca0000201000 */
[----:B------:R-:W-:-:S04]  /*7780*/  FMUL R5, R5, UR6 ;  /* 0x0000000605057c20 */ /* 0x000fc80008400000 */
[----:B------:R0:W1:Y:S02]  /*7790*/  F2I.U32.TRUNC.NTZ R21, R5 ;  /* 0x0000000500157305 */ /* 0x000064000020f000 */
[----:B---34-:R-:W-:Y:S05]  /*77a0*/  @!P0 BRA `(.L_x_163) ;  /* 0x0000000000288947 */ /* 0x018fea0003800000 */
[----:B0-----:R-:W0:Y:S02]  /*77b0*/  LDC R5, c[0x0][0x634] ;  /* 0x00018d00ff057b82 */ /* 0x001e240000000800 */
        /* <DEDUP_REMOVED lines=9> */
.L_x_163:
[-CC-:B------:R-:W-:Y:S01]  /*7850*/  SHF.R.U64 R17, R12, R16.reuse, R13.reuse ;  /* 0x000000100c117219 */ /* 0x180fe2000000120d */
[----:B------:R-:W3:Y:S01]  /*7860*/  LDC.64 R28, c[0x0][0x640] ;  /* 0x00019000ff1c7b82 */ /* 0x000ee20000000a00 */
[----:B0-----:R-:W-:Y:S01]  /*7870*/  SHF.R.U32.HI R5, RZ, R16, R13 ;  /* 0x00000010ff057219 */ /* 0x001fe2000001160d */
[----:B-1----:R-:W-:Y:S01]  /*7880*/  IMAD.MOV R21, RZ, RZ, -R21 ;  /* 0x000000ffff157224 */ /* 0x002fe200078e0a15 */
[----:B------:R-:W-:Y:S01]  /*7890*/  IADD3 R11, P0, RZ, -R17, RZ ;  /* 0x80000011ff0b7210 */ /* 0x000fe20007f1e0ff */
[----:B------:R-:W-:Y:S02]  /*78a0*/  ULDC UR6, c[0x0][0x154] ;  /* 0x0000550000067ab9 */ /* 0x000fe40000000800 */
[----:B------:R-:W-:Y:S02]  /*78b0*/  IMAD R23, R23, R21, R20 ;  /* 0x0000001517177224 */ /* 0x000fe400078e0214 */
[----:B------:R-:W0:Y:S01]  /*78c0*/  LDC R12, c[0x0][0x618] ;  /* 0x00018600ff0c7b82 */ /* 0x000e220000000800 */
[----:B------:R-:W-:-:S02]  /*78d0*/  IMAD.X R5, RZ, RZ, ~R5, P0 ;  /* 0x000000ffff057224 */ /* 0x000fc400000e0e05 */
[----:B--2---:R-:W-:-:S04]  /*78e0*/  IMAD.WIDE.U32 R6, R11, R18, R2 ;  /* 0x000000120b067225 */ /* 0x004fc800078e0002 */
[----:B------:R-:W-:Y:S01]  /*78f0*/  IMAD R10, R5, R18, RZ ;  /* 0x00000012050a7224 */ /* 0x000fe200078e02ff */
[----:B------:R-:W1:Y:S03]  /*7900*/  LDC R24, c[0x0][0x608] ;  /* 0x00018200ff187b82 */ /* 0x000e660000000800 */
[----:B------:R-:W-:Y:S02]  /*7910*/  IMAD R5, R11, R19, R10 ;  /* 0x000000130b057224 */ /* 0x000fe400078e020a */
[----:B------:R-:W-:Y:S02]  /*7920*/  IMAD.MOV.U32 R11, RZ, RZ, 0x1 ;  /* 0x00000001ff0b7424 */ /* 0x000fe400078e00ff */
[----:B------:R-:W-:Y:S01]  /*7930*/  IMAD.IADD R5, R7, 0x1, R5 ;  /* 0x0000000107057824 */ /* 0x000fe200078e0205 */
[----:B------:R-:W2:Y:S01]  /*7940*/  LDC R26, c[0x0][0x658] ;  /* 0x00019600ff1a7b82 */ /* 0x000ea20000000800 */
[----:B------:R-:W-:-:S02]  /*7950*/  I2FP.F32.U32 R7, R22 ;  /* 0x0000001600077245 */ /* 0x000fc40000201000 */
[----:B---3--:R-:W-:-:S03]  /*7960*/  ISETP.NE.U32.AND P0, PT, R28, RZ, PT ;  /* 0x000000ff1c00720c */ /* 0x008fc60003f05070 */
[----:B------:R-:W-:Y:S01]  /*7970*/  FMUL R10, R7, UR6 ;  /* 0x00000006070a7c20 */ /* 0x000fe20008400000 */
[----:B------:R-:W-:Y:S01]  /*7980*/  ISETP.NE.AND.EX P0, PT, R29, RZ, PT, P0 ;  /* 0x000000ff1d00720c */ /* 0x000fe20003f05300 */
[----:B------:R-:W3:Y:S01]  /*7990*/  LDC R21, c[0x0][0x148] ;  /* 0x00005200ff157b82 */ /* 0x000ee20000000800 */
[-CC-:B0-----:R-:W-:Y:S01]  /*79a0*/  SHF.R.U64 R16, R6, R12.reuse, R5.reuse ;  /* 0x0000000c06107219 */ /* 0x181fe20000001205 */
[----:B------:R0:W4:Y:S01]  /*79b0*/  F2I.U32.TRUNC.NTZ R18, R10 ;  /* 0x0000000a00127305 */ /* 0x000122000020f000 */
[----:B------:R-:W-:Y:S01]  /*79c0*/  SHF.R.U32.HI R5, RZ, R12, R5 ;  /* 0x0000000cff057219 */ /* 0x000fe20000011605 */
[----:B------:R-:W-:-:S04]  /*79d0*/  IMAD.MOV.U32 R7, RZ, RZ, -0x1 ;  /* 0xffffffffff077424 */ /* 0x000fc800078e00ff */
[----:B------:R-:W0:Y:S01]  /*79e0*/  LDC R20, c[0x0][0x600] ;  /* 0x00018000ff147b82 */ /* 0x000e220000000800 */
[-CC-:B-1----:R-:W-:Y:S02]  /*79f0*/  SHF.R.U64 R14, R16, R24.reuse, R5.reuse ;  /* 0x00000018100e7219 */ /* 0x182fe40000001205 */
[----:B------:R-:W-:-:S05]  /*7a00*/  SHF.R.U32.HI R5, RZ, R24, R5 ;  /* 0x00000018ff057219 */ /* 0x000fca0000011605 */
[----:B------:R-:W1:Y:S01]  /*7a10*/  LDC R27, c[0x0][0x648] ;  /* 0x00019200ff1b7b82 */ /* 0x000e620000000800 */
[-C--:B--2---:R-:W-:Y:S02]  /*7a20*/  SHF.L.U32 R6, R7, R26.reuse, RZ ;  /* 0x0000001a07067219 */ /* 0x084fe400000006ff */
[-CC-:B------:R-:W-:Y:S02]  /*7a30*/  SHF.R.U64 R19, R14, R26.reuse, R5.reuse ;  /* 0x0000001a0e137219 */ /* 0x180fe40000001205 */
[----:B------:R-:W-:Y:S02]  /*7a40*/  SHF.R.U32.HI R7, RZ, R26, R5 ;  /* 0x0000001aff077219 */ /* 0x000fe40000011605 */
[----:B------:R-:W-:Y:S01]  /*7a50*/  LOP3.LUT R25, RZ, R6, RZ, 0x33, !PT ;  /* 0x00000006ff197212 */ /* 0x000fe200078e33ff */
[----:B------:R-:W2:Y:S01]  /*7a60*/  LDC R30, c[0x0][0x638] ;  /* 0x00018e00ff1e7b82 */ /* 0x000ea20000000800 */
[----:B------:R-:W-:Y:S01]  /*7a70*/  SHF.L.U32 R26, R11, R26, RZ ;  /* 0x0000001a0b1a7219 */ /* 0x000fe200000006ff */
[----:B------:R-:W-:-:S06]  /*7a80*/  IMAD.MOV.U32 R6, RZ, RZ, R19 ;  /* 0x000000ffff067224 */ /* 0x000fcc00078e0013 */
[----:B------:R-:W0:Y:S01]  /*7a90*/  LDC R31, c[0x0][0x610] ;  /* 0x00018400ff1f7b82 */ /* 0x000e220000000800 */
[----:B----4-:R-:W-:Y:S05]  /*7aa0*/  @!P0 BRA `(.L_x_164) ;  /* 0x0000000000288947 */ /* 0x010fea0003800000 */
[----:B------:R-:W4:Y:S02]  /*7ab0*/  LDC R6, c[0x0][0x64c] ;  /* 0x00019300ff067b82 */ /* 0x000f240000000800 */
[----:B----4-:R-:W-:-:S05]  /*7ac0*/  IADD3 R5, P0, R19, R6, RZ ;  /* 0x0000000613057210 */ /* 0x010fca0007f1e0ff */
[----:B------:R-:W-:-:S04]  /*7ad0*/  IMAD.X R15, RZ, RZ, R7, P0 ;  /* 0x000000ffff0f7224 */ /* 0x000fc800000e0607 */
[----:B------:R-:W-:-:S04]  /*7ae0*/  IMAD.WIDE.U32 R6, R15, R28, RZ ;  /* 0x0000001c0f067225 */ /* 0x000fc800078e00ff */
[----:B0-----:R-:W-:-:S04]  /*7af0*/  IMAD.WIDE.U32 R10, P0, R5, R29, R6 ;  /* 0x0000001d050a7225 */ /* 0x001fc80007800006 */
[----:B------:R-:W-:-:S04]  /*7b00*/  IMAD.WIDE.U32 R6, R5, R28, RZ ;  /* 0x0000001c05067225 */ /* 0x000fc800078e00ff */
[----:B------:R-:W-:Y:S01]  /*7b10*/  IMAD.X R13, RZ, RZ, RZ, P0 ;  /* 0x000000ffff0d7224 */ /* 0x000fe200000e06ff */
[----:B------:R-:W-:Y:S01]  /*7b20*/  IADD3 RZ, P0, R7, R10, RZ ;  /* 0x0000000a07ff7210 */ /* 0x000fe20007f1e0ff */
[----:B------:R-:W-:-:S04]  /*7b30*/  IMAD.MOV.U32 R12, RZ, RZ, R11 ;  /* 0x000000ffff0c7224 */ /* 0x000fc800078e000b */
[----:B------:R-:W-:-:S08]  /*7b40*/  IMAD.WIDE.U32.X R6, R15, R29, R12, P0 ;  /* 0x0000001d0f067225 */ /* 0x000fd000000e040c */
.L_x_164:
[----:B-1----:R-:W-:Y:S01]  /*7b50*/  SHF.R.U64 R5, R6, R27, R7 ;  /* 0x0000001b06057219 */ /* 0x002fe20000001207 */
[----:B0-----:R-:W-:Y:S01]  /*7b60*/  VIADD R7, R20, 0xffffffff ;  /* 0xffffffff14077836 */ /* 0x001fe20000000000 */
[----:B------:R-:W-:Y:S01]  /*7b70*/  LOP3.LUT R32, R14, R25, RZ, 0xc0, !PT ;  /* 0x000000190e207212 */ /* 0x000fe200078ec0ff */
[----:B------:R-:W-:Y:S02]  /*7b80*/  IMAD.MOV R18, RZ, RZ, -R18 ;  /* 0x000000ffff127224 */ /* 0x000fe400078e0a12 */
[----:B------:R-:W-:Y:S01]  /*7b90*/  IMAD.MOV R6, RZ, RZ, -R5 ;  /* 0x000000ffff067224 */ /* 0x000fe200078e0a05 */
[----:B------:R-:W-:Y:S01]  /*7ba0*/  LOP3.LUT R16, R16, R7, RZ, 0xc0, !PT ;  /* 0x0000000710107212 */ /* 0x000fe200078ec0ff */
[----:B------:R-:W-:Y:S02]  /*7bb0*/  IMAD R32, R26, R5, R32 ;  /* 0x000000051a207224 */ /* 0x000fe400078e0220 */
[----:B---3--:R-:W-:Y:S02]  /*7bc0*/  @P3 IMAD R23, R21, R18, R22 ;  /* 0x0000001215173224 */ /* 0x008fe400078e0216 */
[----:B--2---:R-:W-:-:S02]  /*7bd0*/  IMAD R5, R6, R30, R19 ;  /* 0x0000001e06057224 */ /* 0x004fc400078e0213 */
[----:B------:R-:W-:Y:S02]  /*7be0*/  IMAD R32, R32, R31, R23 ;  /* 0x0000001f20207224 */ /* 0x000fe400078e0217 */
[----:B------:R-:W-:Y:S02]  /*7bf0*/  IMAD R5, R5, R20, R16 ;  /* 0x0000001405057224 */ /* 0x000fe400078e0210 */
[----:B------:R-:W-:-:S03]  /*7c00*/  IMAD.MOV.U32 R6, RZ, RZ, 0x1 ;  /* 0x00000001ff067424 */ /* 0x000fc600078e00ff */
[----:B------:R-:W-:Y:S02]  /*7c10*/  SEL R7, R5, R32, !P3 ;  /* 0x0000002005077207 */ /* 0x000fe40005800000 */
[----:B------:R-:W-:Y:S01]  /*7c20*/  SEL R32, R32, R5, !P3 ;  /* 0x0000000520207207 */ /* 0x000fe20005800000 */
[----:B------:R-:W-:-:S07]  /*7c30*/  IMAD.MOV.U32 R5, RZ, RZ, R17 ;  /* 0x000000ffff057224 */ /* 0x000fce00078e0011 */
.L_x_162:
[----:B------:R-:W-:Y:S01]  /*7c40*/  LOP3.LUT P0, RZ, R6, 0xff, RZ, 0xc0, !PT ;  /* 0x000000ff06ff7812 */ /* 0x000fe2000780c0ff */
[----:B------:R-:W-:-:S12]  /*7c50*/  IMAD.MOV.U32 R6, RZ, RZ, R32 ;  /* 0x000000ffff067224 */ /* 0x000fd800078e0020 */
[----:B------:R-:W-:Y:S05]  /*7c60*/  @P0 BRA `(.L_x_165) ;  /* 0xffffff9000a40947 */ /* 0x000fea000383ffff */
[----:B------:R-:W-:Y:S05]  /*7c70*/  EXIT ;  /* 0x000000000000794d */ /* 0x000fea0003800000 */
.L_x_3:
[----:B0-----:R-:W-:Y:S01]  /*7c80*/  ULDC.64 UR4, c[0x0][0x650] ;  /* 0x0001940000047ab9 */ /* 0x001fe20000000a00 */
        /* <DEDUP_REMOVED lines=25> */
.L_x_167:
[--C-:B------:R-:W-:Y:S01]  /*7e20*/  SHF.R.U64 R16, R14, R18, R15.reuse ;  /* 0x000000120e107219 */ /* 0x100fe2000000120f */
[----:B------:R-:W0:Y:S01]  /*7e30*/  LDC R22, c[0x0][0x618] ;  /* 0x00018600ff167b82 */ /* 0x000e220000000800 */
[----:B------:R-:W-:Y:S01]  /*7e40*/  I2FP.F32.U32 R7, R8 ;  /* 0x0000000800077245 */ /* 0x000fe20000201000 */
[----:B------:R-:W-:Y:S01]  /*7e50*/  ULDC UR4, c[0x0][0x150] ;  /* 0x0000540000047ab9 */ /* 0x000fe20000000800 */
[----:B------:R-:W-:Y:S02]  /*7e60*/  SHF.R.U32.HI R6, RZ, R18, R15 ;  /* 0x00000012ff067219 */ /* 0x000fe4000001160f */
[----:B------:R-:W-:Y:S01]  /*7e70*/  IADD3 R9, P0, RZ, -R16, RZ ;  /* 0x80000010ff097210 */ /* 0x000fe20007f1e0ff */
[----:B------:R-:W-:Y:S01]  /*7e80*/  FMUL R13, R7, UR4 ;  /* 0x00000004070d7c20 */ /* 0x000fe20008400000 */
[----:B------:R-:W-:Y:S01]  /*7e90*/  ULDC UR4, c[0x0][0x154] ;  /* 0x0000550000047ab9 */ /* 0x000fe20000000800 */
[----:B------:R-:W1:Y:S02]  /*7ea0*/  LDC.64 R24, c[0x0][0x640] ;  /* 0x00019000ff187b82 */ /* 0x000e640000000a00 */
[----:B------:R-:W-:-:S02]  /*7eb0*/  IMAD.X R11, RZ, RZ, ~R6, P0 ;  /* 0x000000ffff0b7224 */ /* 0x000fc400000e0e06 */
[----:B------:R-:W2:Y:S01]  /*7ec0*/  F2I.U32.TRUNC.NTZ R13, R13 ;  /* 0x0000000d000d7305 */ /* 0x000ea2000020f000 */
[----:B------:R-:W-:-:S03]  /*7ed0*/  IMAD.WIDE.U32 R6, R9, R20, R2 ;  /* 0x0000001409067225 */ /* 0x000fc600078e0002 */
[----:B------:R-:W3:Y:S01]  /*7ee0*/  LDC R15, c[0x0][0x144] ;  /* 0x00005100ff0f7b82 */ /* 0x000ee20000000800 */
[----:B------:R-:W-:-:S04]  /*7ef0*/  IMAD R12, R11, R20, RZ ;  /* 0x000000140b0c7224 */ /* 0x000fc800078e02ff */
[----:B------:R-:W-:Y:S02]  /*7f00*/  IMAD R9, R9, R21, R12 ;  /* 0x0000001509097224 */ /* 0x000fe400078e020c */
[----:B------:R-:W-:Y:S01]  /*7f10*/  IMAD.MOV.U32 R12, RZ, RZ, -0x1 ;  /* 0xffffffffff0c7424 */ /* 0x000fe200078e00ff */
[----:B------:R-:W4:Y:S01]  /*7f20*/  LDC R18, c[0x0][0x608] ;  /* 0x00018200ff127b82 */ /* 0x000f220000000800 */
[----:B------:R-:W-:Y:S01]  /*7f30*/  IMAD.IADD R7, R7, 0x1, R9 ;  /* 0x0000000107077824 */ /* 0x000fe200078e0209 */
[----:B------:R-:W-:-:S04]  /*7f40*/  I2FP.F32.U32 R9, R10 ;  /* 0x0000000a00097245 */ /* 0x000fc80000201000 */
[-C--:B0-----:R-:W-:Y:S01]  /*7f50*/  SHF.R.U64 R14, R6, R22.reuse, R7 ;  /* 0x00000016060e7219 */ /* 0x081fe20000001207 */
[----:B--2---:R-:W-:Y:S01]  /*7f60*/  IMAD.MOV R6, RZ, RZ, -R13 ;  /* 0x000000ffff067224 */ /* 0x004fe200078e0a0d */
[----:B------:R-:W0:Y:S01]  /*7f70*/  LDC R11, c[0x0][0x658] ;  /* 0x00019600ff0b7b82 */ /* 0x000e220000000800 */
[----:B-1----:R-:W-:Y:S01]  /*7f80*/  ISETP.NE.U32.AND P0, PT, R24, RZ, PT ;  /* 0x000000ff1800720c */ /* 0x002fe20003f05070 */
[----:B------:R-:W-:Y:S01]  /*7f90*/  FMUL R9, R9, UR4 ;  /* 0x0000000409097c20 */ /* 0x000fe20008400000 */
[----:B------:R-:W-:Y:S02]  /*7fa0*/  SHF.R.U32.HI R7, RZ, R22, R7 ;  /* 0x00000016ff077219 */ /* 0x000fe40000011607 */
[----:B------:R-:W-:-:S03]  /*7fb0*/  ISETP.NE.AND.EX P0, PT, R25, RZ, PT, P0 ;  /* 0x000000ff1900720c */ /* 0x000fc60003f05300 */
[----:B------:R-:W1:Y:S01]  /*7fc0*/  LDC R21, c[0x0][0x148] ;  /* 0x00005200ff157b82 */ /* 0x000e620000000800 */
[----:B---3--:R-:W-:Y:S02]  /*7fd0*/  IMAD R22, R15, R6, R8 ;  /* 0x000000060f167224 */ /* 0x008fe400078e0208 */
[----:B------:R-:W-:-:S05]  /*7fe0*/  IMAD.MOV.U32 R8, RZ, RZ, 0x1 ;  /* 0x00000001ff087424 */ /* 0x000fca00078e00ff */
[----:B------:R-:W2:Y:S01]  /*7ff0*/  LDC R20, c[0x0][0x600] ;  /* 0x00018000ff147b82 */ /* 0x000ea20000000800 */
[-CC-:B----4-:R-:W-:Y:S02]  /*8000*/  SHF.R.U64 R17, R14, R18.reuse, R7.reuse ;  /* 0x000000120e117219 */ /* 0x190fe40000001207 */
[----:B------:R-:W-:Y:S02]  /*8010*/  SHF.R.U32.HI R6, RZ, R18, R7 ;  /* 0x00000012ff067219 */ /* 0x000fe40000011607 */
[----:B------:R3:W4:Y:S03]  /*8020*/  F2I.U32.TRUNC.NTZ R18, R9 ;  /* 0x0000000900127305 */ /* 0x000726000020f000 */
[----:B------:R-:W1:Y:S01]  /*8030*/  LDC R23, c[0x0][0x648] ;  /* 0x00019200ff177b82 */ /* 0x000e620000000800 */
[-C--:B0-----:R-:W-:Y:S02]  /*8040*/  SHF.R.U64 R19, R17, R11.reuse, R6 ;  /* 0x0000000b11137219 */ /* 0x081fe40000001206 */
[----:B------:R-:W-:-:S02]  /*8050*/  SHF.L.U32 R12, R12, R11, RZ ;  /* 0x0000000b0c0c7219 */ /* 0x000fc400000006ff */
[-C--:B------:R-:W-:Y:S01]  /*8060*/  SHF.R.U32.HI R7, RZ, R11.reuse, R6 ;  /* 0x0000000bff077219 */ /* 0x080fe20000011606 */
[----:B------:R-:W-:Y:S01]  /*8070*/  IMAD.MOV.U32 R6, RZ, RZ, R19 ;  /* 0x000000ffff067224 */ /* 0x000fe200078e0013 */
[----:B------:R-:W-:Y:S01]  /*8080*/  SHF.L.U32 R27, R8, R11, RZ ;  /* 0x0000000b081b7219 */ /* 0x000fe200000006ff */
[----:B------:R-:W0:Y:S01]  /*8090*/  LDC R26, c[0x0][0x638] ;  /* 0x00018e00ff1a7b82 */ /* 0x000e220000000800 */
[----:B------:R-:W-:-:S07]  /*80a0*/  LOP3.LUT R28, RZ, R12, RZ, 0x33, !PT ;  /* 0x0000000cff1c7212 */ /* 0x000fce00078e33ff */
[----:B------:R-:W0:Y:S01]  /*80b0*/  LDC R29, c[0x0][0x610] ;  /* 0x00018400ff1d7b82 */ /* 0x000e220000000800 */
[----:B---34-:R-:W-:Y:S05]  /*80c0*/  @!P0 BRA `(.L_x_168) ;  /* 0x0000000000288947 */ /* 0x018fea0003800000 */
        /* <DEDUP_REMOVED lines=10> */
.L_x_168:
[----:B-1----:R-:W-:Y:S01]  /*8170*/  SHF.R.U64 R7, R6, R23, R7 ;  /* 0x0000001706077219 */ /* 0x002fe20000001207 */
[----:B--2---:R-:W-:Y:S01]  /*8180*/  VIADD R9, R20, 0xffffffff ;  /* 0xffffffff14097836 */ /* 0x004fe20000000000 */
[----:B------:R-:W-:Y:S01]  /*8190*/  LOP3.LUT R6, R17, R28, RZ, 0xc0, !PT ;  /* 0x0000001c11067212 */ /* 0x000fe200078ec0ff */
[----:B------:R-:W-:Y:S02]  /*81a0*/  IMAD.MOV R18, RZ, RZ, -R18 ;  /* 0x000000ffff127224 */ /* 0x000fe400078e0a12 */
[----:B------:R-:W-:Y:S02]  /*81b0*/  IMAD.MOV R8, RZ, RZ, -R7 ;  /* 0x000000ffff087224 */ /* 0x000fe400078e0a07 */
[----:B------:R-:W-:Y:S01]  /*81c0*/  IMAD R11, R27, R7, R6 ;  /* 0x000000071b0b7224 */ /* 0x000fe200078e0206 */
[----:B------:R-:W-:Y:S01]  /*81d0*/  LOP3.LUT R7, R14, R9, RZ, 0xc0, !PT ;  /* 0x000000090e077212 */ /* 0x000fe200078ec0ff */
[----:B------:R-:W-:Y:S02]  /*81e0*/  @P3 IMAD R22, R21, R18, R10 ;  /* 0x0000001215163224 */ /* 0x000fe400078e020a */
[----:B0-----:R-:W-:-:S02]  /*81f0*/  IMAD R6, R8, R26, R19 ;  /* 0x0000001a08067224 */ /* 0x001fc400078e0213 */
[----:B------:R-:W-:Y:S02]  /*8200*/  IMAD R11, R11, R29, R22 ;  /* 0x0000001d0b0b7224 */ /* 0x000fe400078e0216 */
[----:B------:R-:W-:Y:S02]  /*8210*/  IMAD R6, R6, R20, R7 ;  /* 0x0000001406067224 */ /* 0x000fe400078e0207 */
[----:B------:R-:W-:-:S03]  /*8220*/  IMAD.MOV.U32 R8, RZ, RZ, 0x1 ;  /* 0x00000001ff087424 */ /* 0x000fc600078e00ff */
[----:B------:R-:W-:Y:S02]  /*8230*/  SEL R14, R6, R11, !P3 ;  /* 0x0000000b060e7207 */ /* 0x000fe40005800000 */
[----:B------:R-:W-:Y:S01]  /*8240*/  SEL R11, R11, R6, !P3 ;  /* 0x000000060b0b7207 */ /* 0x000fe20005800000 */
[----:B------:R-:W-:Y:S01]  /*8250*/  IMAD.MOV.U32 R6, RZ, RZ, R16 ;  /* 0x000000ffff067224 */ /* 0x000fe200078e0010 */
[----:B------:R-:W-:-:S07]  /*8260*/  PRMT R7, R8, 0x7610, R7 ;  /* 0x0000761008077816 */ /* 0x000fce0000000007 */
.L_x_166:
[----:B------:R-:W-:-:S08]  /*8270*/  NOP ;  /* 0x0000000000007918 */ /* 0x000fd00000000000 */
[----:B------:R-:W0:-:S00]  /*8280*/  USETMAXREG.DEALLOC.CTAPOOL 0x28 ;  /* 0x00000028000079c8 */ /* 0x000e0000080e0500 */
[----:B0-----:R-:W-:-:S13]  /*8290*/  ISETP.NE.AND P0, PT, R5, RZ, PT ;  /* 0x000000ff0500720c */ /* 0x001fda0003f05270 */
[----:B------:R-:W-:Y:S05]  /*82a0*/  @P0 EXIT ;  /* 0x000000000000094d */ /* 0x000fea0003800000 */
[----:B------:R-:W-:Y:S01]  /*82b0*/  LOP3.LUT P0, RZ, R7, 0xff, RZ, 0xc0, !PT ;  /* 0x000000ff07ff7812 */ /* 0x000fe2000780c0ff */
[----:B------:R-:W-:Y:S02]  /*82c0*/  IMAD.MOV.U32 R5, RZ, RZ, 0x1 ;  /* 0x00000001ff057424 */ /* 0x000fe400078e00ff */
[----:B------:R-:W-:-:S10]  /*82d0*/  IMAD.MOV.U32 R13, RZ, RZ, RZ ;  /* 0x000000ffff0d7224 */ /* 0x000fd400078e00ff */
[----:B------:R-:W-:Y:S05]  /*82e0*/  @!P0 BRA `(.L_x_169) ;  /* 0x0000000c00308947 */ /* 0x000fea0003800000 */
[----:B------:R-:W0:Y:S01]  /*82f0*/  LDC R5, c[0x0][0x28c] ;  /* 0x0000a300ff057b82 */ /* 0x000e220000000800 */
[----:B------:R-:W-:Y:S01]  /*8300*/  ULDC UR5, c[0x0][0x600] ;  /* 0x0001800000057ab9 */ /* 0x000fe20000000800 */
[----:B------:R-:W-:Y:S01]  /*8310*/  ULDC UR4, c[0x0][0xc] ;  /* 0x0000030000047ab9 */ /* 0x000fe20000000800 */
[----:B------:R-:W-:Y:S01]  /*8320*/  UIADD3 UR16, UR5, -0x1, URZ ;  /* 0xffffffff05107890 */ /* 0x000fe2000fffe03f */
[C---:B------:R-:W-:Y:S01]  /*8330*/  LOP3.LUT P2, RZ, R0.reuse, 0x7f, RZ, 0xc0, !PT ;  /* 0x0000007f00ff7812 */ /* 0x040fe2000784c0ff */
[----:B------:R-:W-:Y:S01]  /*8340*/  ULDC UR6, c[0x0][0x658] ;  /* 0x0001960000067ab9 */ /* 0x000fe20000000800 */
[----:B------:R-:W-:Y:S01]  /*8350*/  ULDC UR5, c[0x0][0x10] ;  /* 0x0000040000057ab9 */ /* 0x000fe20000000800 */
[----:B------:R-:W-:Y:S01]  /*8360*/  UMOV UR7, 0xffffffff ;  /* 0xffffffff00077882 */ /* 0x000fe20000000000 */
[----:B------:R-:W-:Y:S01]  /*8370*/  UMOV UR8, 0x1 ;  /* 0x0000000100087882 */ /* 0x000fe20000000000 */
[----:B------:R-:W-:Y:S01]  /*8380*/  UIMAD.WIDE.U32 UR4, UR4, UR5, URZ ;  /* 0x00000005040472a5 */ /* 0x000fe2000f8e003f */
[----:B------:R-:W-:Y:S01]  /*8390*/  LOP3.LUT P0, RZ, R0, 0x1f, RZ, 0xc0, !PT ;  /* 0x0000001f00ff7812 */ /* 0x000fe2000780c0ff */
[----:B------:R-:W-:Y:S01]  /*83a0*/  USHF.L.U32 UR7, UR7, UR6, URZ ;  /* 0x0000000607077299 */ /* 0x000fe2000800063f */
[----:B------:R-:W-:Y:S01]  /*83b0*/  BSSY B0, `(.L_x_169) ;  /* 0x00000bf000007945 */ /* 0x000fe20003800000 */
[----:B------:R-:W-:Y:S01]  /*83c0*/  USHF.L.U32 UR18, UR8, UR6, URZ ;  /* 0x0000000608127299 */ /* 0x000fe2000800063f */
[----:B------:R-:W-:Y:S01]  /*83d0*/  IMAD.MOV.U32 R15, RZ, RZ, 0x1 ;  /* 0x00000001ff0f7424 */ /* 0x000fe200078e00ff */
[----:B------:R-:W-:Y:S01]  /*83e0*/  LOP3.LUT R16, R4, 0x2, RZ, 0xfc, !PT ;  /* 0x0000000204107812 */ /* 0x000fe200078efcff */
[----:B------:R-:W-:Y:S01]  /*83f0*/  ULDC UR6, c[0x0][0x14] ;  /* 0x0000050000067ab9 */ /* 0x000fe20000000800 */
[----:B------:R-:W-:Y:S01]  /*8400*/  PLOP3.LUT P0, PT, P0, P2, PT, 0x8a, 0x0 ;  /* 0x000000000000781c */ /* 0x000fe20000705172 */
[----:B------:R-:W-:Y:S01]  /*8410*/  UIMAD.WIDE.U32 UR20, UR4, UR6, URZ ;  /* 0x00000006041472a5 */ /* 0x000fe2000f8e003f */
[----:B------:R-:W-:Y:S01]  /*8420*/  IMAD.MOV.U32 R13, RZ, RZ, RZ ;  /* 0x000000ffff0d7224 */ /* 0x000fe200078e00ff */
[----:B------:R-:W-:-:S02]  /*8430*/  UIMAD UR13, UR5, UR6, URZ ;  /* 0x00000006050d72a4 */ /* 0x000fc4000f8e023f */
[----:B------:R-:W-:Y:S01]  /*8440*/  ULOP3.LUT UR17, URZ, UR7, URZ, 0x33, !UPT ;  /* 0x000000073f117292 */ /* 0x000fe2000f8e333f */
[----:B0-----:R-:W-:Y:S01]  /*8450*/  VIADD R5, R5, 0x1f ;  /* 0x0000001f05057836 */ /* 0x001fe20000000000 */
[----:B------:R-:W-:Y:S01]  /*8460*/  UIADD3 UR13, UR21, UR13, URZ ;  /* 0x0000000d150d7290 */ /* 0x000fe2000fffe03f */
[----:B------:R-:W-:-:S03]  /*8470*/  ULDC.64 UR22, c[0x0][0x198] ;  /* 0x0000660000167ab9 */ /* 0x000fc60000000a00 */
[----:B------:R-:W-:-:S04]  /*8480*/  SHF.R.S32.HI R8, RZ, 0x1f, R5 ;  /* 0x0000001fff087819 */ /* 0x000fc80000011405 */
[----:B------:R-:W-:Y:S01]  /*8490*/  LEA.HI R8, R8, R5, RZ, 0x5 ;  /* 0x0000000508087211 */ /* 0x000fe200078f28ff */
[----:B------:R-:W-:-:S03]  /*84a0*/  IMAD.MOV.U32 R5, RZ, RZ, 0x1 ;  /* 0x00000001ff057424 */ /* 0x000fc600078e00ff */
[----:B------:R-:W-:-:S05]  /*84b0*/  SHF.R.S32.HI R12, RZ, 0x5, R8 ;  /* 0x00000005ff0c7819 */ /* 0x000fca0000011408 */
[----:B------:R-:W-:-:S07]  /*84c0*/  VIADD R0, R12, 0x1 ;  /* 0x000000010c007836 */ /* 0x000fce0000000000 */
.L_x_181:
[----:B------:R-:W-:-:S03]  /*84d0*/  UMOV UR4, 0xffffffff ;  /* 0xffffffff00047882 */ /* 0x000fc60000000000 */
[----:B------:R-:W-:Y:S05]  /*84e0*/  BRA.DIV UR4, `(.L_x_170) ;  /* 0x0000000e047c7947 */ /* 0x000fea000b800000 */
[----:B------:R-:W-:-:S13]  /*84f0*/  ELECT P1, URZ, PT ;  /* 0x00000000003f782f */ /* 0x000fda0003820000 */
.L_x_191:
[----:B------:R-:W0:Y:S01]  /*8500*/  LDC R7, c[0x0][0x28c] ;  /* 0x0000a300ff077b82 */ /* 0x000e220000000800 */
[----:B------:R-:W-:Y:S01]  /*8510*/  BSSY B1, `(.L_x_171) ;  /* 0x0000037000017945 */ /* 0x000fe20003800000 */
[----:B0-----:R-:W-:-:S13]  /*8520*/  ISETP.LT.OR P1, PT, R7, 0x1, !P1 ;  /* 0x000000010700780c */ /* 0x001fda0004f21670 */
[----:B------:R-:W-:Y:S05]  /*8530*/  @P1 BRA `(.L_x_172) ;  /* 0x0000000000d01947 */ /* 0x000fea0003800000 */
[----:B------:R-:W-:Y:S02]  /*8540*/  IMAD.SHL.U32 R14, R14, 0x40, RZ ;  /* 0x000000400e0e7824 */ /* 0x000fe400078e00ff */
[----:B------:R-:W-:Y:S02]  /*8550*/  IMAD.SHL.U32 R17, R11, 0x100, RZ ;  /* 0x000001000b117824 */ /* 0x000fe400078e00ff */
[----:B------:R-:W-:Y:S02]  /*8560*/  IMAD.MOV.U32 R20, RZ, RZ, RZ ;  /* 0x000000ffff147224 */ /* 0x000fe400078e00ff */
[----:B------:R-:W-:Y:S02]  /*8570*/  IMAD.MOV.U32 R7, RZ, RZ, R0 ;  /* 0x000000ffff077224 */ /* 0x000fe400078e0000 */
[----:B------:R-:W-:Y:S02]  /*8580*/  IMAD.MOV.U32 R8, RZ, RZ, R5 ;  /* 0x000000ffff087224 */ /* 0x000fe400078e0005 */
[----:B------:R-:W-:-:S07]  /*8590*/  IMAD.MOV.U32 R9, RZ, RZ, R13 ;  /* 0x000000ffff097224 */ /* 0x000fce00078e000d */
.L_x_176:
[----:B------:R-:W0:Y:S01]  /*85a0*/  S2R R11, SR_CgaCtaId ;  /* 0x00000000000b7919 */ /* 0x000e220000008800 */
[----:B------:R-:W-:-:S04]  /*85b0*/  MOV R10, 0x400 ;  /* 0x00000400000a7802 */ /* 0x000fc80000000f00 */
[----:B0-----:R-:W-:Y:S02]  /*85c0*/  LEA R18, R11, R10, 0x18 ;  /* 0x0000000a0b127211 */ /* 0x001fe400078ec0ff */
[----:B------:R-:W-:Y:S01]  /*85d0*/  SHF.L.U32 R10, R8, 0x1f, RZ ;  /* 0x0000001f080a7819 */ /* 0x000fe200000006ff */
[----:B------:R-:W0:Y:S02]  /*85e0*/  @!P2 LDC R11, c[0x0][0x500] ;  /* 0x00014000ff0bab82 */ /* 0x000e240000000800 */
[----:B------:R-:W-:-:S04]  /*85f0*/  IMAD R19, R9, 0x8, R18 ;  /* 0x0000000809137824 */ /* 0x000fc800078e0212 */
[----:B------:R-:W1:Y:S02]  /*8600*/  SYNCS.PHASECHK.TRANS64.TRYWAIT P1, [R19+URZ+0x18], R10 ;  /* 0x0000180a130075a7 */ /* 0x000e64000802017f */
[----:B-1----:R-:W-:Y:S05]  /*8610*/  @!P1 BRA `(.L_x_173) ;  /* 0x0000000c00509947 */ /* 0x002fea0003800000 */
.L_x_192:
[----:B-1----:R-:W-:Y:S01]  /*8620*/  PRMT R10, R16, 0x9910, RZ ;  /* 0x00009910100a7816 */ /* 0x002fe200000000ff */
[----:B0-----:R0:W-:Y:S03]  /*8630*/  @!P2 SYNCS.ARRIVE.TRANS64 RZ, [R19+URZ], R11 ;  /* 0x0000000b13ffa9a7 */ /* 0x0011e6000800003f */
[----:B------:R-:W-:-:S13]  /*8640*/  ISETP.NE.AND P1, PT, R10, 0x2, PT ;  /* 0x000000020a00780c */ /* 0x000fda0003f25270 */
[----:B0-----:R-:W-:Y:S05]  /*8650*/  @P1 BRA `(.L_x_174) ;  /* 0x0000000000041947 */ /* 0x001fea0003800000 */
[----:B------:R-:W-:Y:S01]  /*8660*/  BPT.TRAP 0x1 ;  /* 0x000000040000795c */ /* 0x000fe20000300000 */
.L_x_174:
[----:B------:R-:W-:Y:S05]  /*8670*/  @P0 BRA `(.L_x_175) ;  /* 0x0000000000040947 */ /* 0x000fea0003800000 */
[----:B------:R-:W-:Y:S01]  /*8680*/  BPT.TRAP 0x1 ;  /* 0x000000040000795c */ /* 0x000fe20000300000 */
.L_x_175:
[--C-:B------:R-:W-:Y:S01]  /*8690*/  IMAD R10, R9, 0x2000, R18.reuse ;  /* 0x00002000090a7824 */ /* 0x100fe200078e0212 */
[----:B------:R-:W-:Y:S01]  /*86a0*/  R2UR UR9, R19 ;  /* 0x00000000130972ca */ /* 0x000fe200000e0000 */
[----:B------:R-:W-:Y:S01]  /*86b0*/  IMAD R18, R9, 0x800, R18 ;  /* 0x0000080009127824 */ /* 0x000fe200078e0212 */
[----:B------:R-:W-:Y:S01]  /*86c0*/  UIADD3 UR4, UP0, UR22, 0xf0, URZ ;  /* 0x000000f016047890 */ /* 0x000fe2000ff1e03f */
[----:B------:R-:W-:Y:S01]  /*86d0*/  VIADD R7, R7, 0xffffffff ;  /* 0xffffffff07077836 */ /* 0x000fe20000000000 */
[----:B------:R-:W-:Y:S01]  /*86e0*/  R2UR UR5, R10 ;  /* 0x000000000a0572ca */ /* 0x000fe200000e0000 */
[----:B------:R-:W-:Y:S01]  /*86f0*/  UIADD3 UR24, UP1, UR22, 0x1f0, URZ ;  /* 0x000001f016187890 */ /* 0x000fe2000ff3e03f */
[----:B------:R-:W-:Y:S01]  /*8700*/  R2UR UR8, R18 ;  /* 0x00000000120872ca */ /* 0x000fe200000e0000 */
[----:B------:R-:W-:Y:S01]  /*8710*/  VIADD R9, R9, 0x1 ;  /* 0x0000000109097836 */ /* 0x000fe20000000000 */
[----:B------:R-:W-:Y:S01]  /*8720*/  R2UR UR11, R17 ;  /* 0x00000000110b72ca */ /* 0x000fe200000e0000 */
[----:B------:R-:W-:Y:S01]  /*8730*/  UIADD3.X UR25, URZ, UR23, URZ, UP1, !UPT ;  /* 0x000000173f197290 */ /* 0x000fe20008ffe43f */
[----:B------:R-:W-:Y:S01]  /*8740*/  R2UR UR10, R20 ;  /* 0x00000000140a72ca */ /* 0x000fe200000e0000 */
[----:B------:R-:W-:Y:S01]  /*8750*/  UMOV UR6, 0x0 ;  /* 0x0000000000067882 */ /* 0x000fe20000000000 */
[----:B------:R-:W-:Y:S01]  /*8760*/  R2UR UR12, R6 ;  /* 0x00000000060c72ca */ /* 0x000fe200000e0000 */
[----:B------:R-:W-:Y:S01]  /*8770*/  UMOV UR7, 0x10000000 ;  /* 0x1000000000077882 */ /* 0x000fe20000000000 */
[----:B------:R-:W-:Y:S01]  /*8780*/  R2UR UR19, R14 ;  /* 0x000000000e1372ca */ /* 0x000fe200000e0000 */
[----:B------:R-:W-:Y:S01]  /*8790*/  VIADD R20, R20, 0x20 ;  /* 0x0000002014147836 */ /* 0x000fe20000000000 */
[----:B------:R-:W-:Y:S01]  /*87a0*/  ISETP.GT.AND P4, PT, R7, 0x1, PT ;  /* 0x000000010700780c */ /* 0x000fe20003f84270 */
[----:B------:R-:W-:Y:S01]  /*87b0*/  UIADD3 UR14, UR5, 0x100, URZ ;  /* 0x00000100050e7890 */ /* 0x000fe2000fffe03f */
[----:B------:R-:W-:Y:S01]  /*87c0*/  ISETP.NE.AND P1, PT, R9, 0x3, PT ;  /* 0x000000030900780c */ /* 0x000fe20003f25270 */
[----:B------:R-:W-:-:S02]  /*87d0*/  UIADD3.X UR5, URZ, UR23, URZ, UP0, !UPT ;  /* 0x000000173f057290 */ /* 0x000fc400087fe43f */
[----:B------:R-:W-:Y:S01]  /*87e0*/  UIADD3 UR15, UR8, 0x6100, URZ ;  /* 0x00006100080f7890 */ /* 0x000fe2000fffe03f */
[----:B------:R-:W-:Y:S02]  /*87f0*/  SEL R11, RZ, 0x1, P1 ;  /* 0x00000001ff0b7807 */ /* 0x000fe40000800000 */
[----:B------:R-:W-:Y:S01]  /*8800*/  UMOV UR8, UR14 ;  /* 0x0000000e00087c82 */ /* 0x000fe20008000000 */
[----:B------:R-:W-:Y:S02]  /*8810*/  SEL R9, R9, RZ, P1 ;  /* 0x000000ff09097207 */ /* 0x000fe40000800000 */
[----:B------:R-:W-:Y:S01]  /*8820*/  LOP3.LUT R8, R8, R11, RZ, 0x3c, !PT ;  /* 0x0000000b08087212 */ /* 0x000fe200078e3cff */
[----:B------:R0:W-:Y:S02]  /*8830*/  UTMALDG.3D [UR8], [UR4], desc[UR6] ;  /* 0x00000608040075b4 */ /* 0x0001e40008011000 */
[----:B0-----:R-:W-:Y:S01]  /*8840*/  UMOV UR8, UR15 ;  /* 0x0000000f00087c82 */ /* 0x001fe20008000000 */
[----:B------:R-:W-:-:S02]  /*8850*/  UMOV UR11, UR19 ;  /* 0x00000013000b7c82 */ /* 0x000fc40008000000 */
[----:B------:R0:W-:Y:S02]  /*8860*/  UTMALDG.3D [UR8], [UR24], desc[UR6] ;  /* 0x00000608180075b4 */ /* 0x0001e40008011000 */
[----:B0-----:R-:W-:Y:S05]  /*8870*/  @P4 BRA `(.L_x_176) ;  /* 0xfffffffc00484947 */ /* 0x001fea000383ffff */
.L_x_172:
[----:B------:R-:W-:Y:S05]  /*8880*/  BSYNC B1 ;  /* 0x0000000000017941 */ /* 0x000fea0003800000 */
.L_x_171:
[----:B------:R-:W-:Y:S01]  /*8890*/  LOP3.LUT P4, RZ, R15, 0xff, RZ, 0xc0, !PT ;  /* 0x000000ff0fff7812 */ /* 0x000fe2000788c0ff */
[----:B------:R-:W-:Y:S01]  /*88a0*/  IMAD.IADD R13, R12, 0x1, R13 ;  /* 0x000000010c0d7824 */ /* 0x000fe200078e020d */
[----:B------:R-:W-:Y:S01]  /*88b0*/  IADD3 R2, P5, R2, UR20, RZ ;  /* 0x0000001402027c10 */ /* 0x000fe2000ffbe0ff */
[----:B------:R-:W-:Y:S01]  /*88c0*/  ULDC.64 UR4, c[0x0][0x650] ;  /* 0x0001940000047ab9 */ /* 0x000fe20000000a00 */
[----:B------:R-:W-:Y:S01]  /*88d0*/  BSSY B1, `(.L_x_177) ;  /* 0x000006a000017945 */ /* 0x000fe20003800000 */
[----:B------:R-:W-:Y:S01]  /*88e0*/  IMAD.MOV.U32 R11, RZ, RZ, -0x1 ;  /* 0xffffffffff0b7424 */ /* 0x000fe200078e00ff */
[----:B------:R-:W-:Y:S01]  /*88f0*/  ISETP.GT.U32.AND P1, PT, R13, 0x2, PT ;  /* 0x000000020d00780c */ /* 0x000fe20003f24070 */
[----:B------:R-:W-:Y:S01]  /*8900*/  IMAD.MOV.U32 R14, RZ, RZ, -0x1 ;  /* 0xffffffffff0e7424 */ /* 0x000fe200078e00ff */
[----:B------:R-:W-:Y:S02]  /*8910*/  IADD3.X R3, R3, UR13, RZ, P5, !PT ;  /* 0x0000000d03037c10 */ /* 0x000fe4000affe4ff */
[----:B------:R-:W-:-:S02]  /*8920*/  ISETP.LT.U32.AND P1, PT, R12, 0x3, P1 ;  /* 0x000000030c00780c */ /* 0x000fc40000f21070 */
[----:B------:R-:W-:Y:S01]  /*8930*/  PRMT R15, RZ, 0x7610, R15 ;  /* 0x00007610ff0f7816 */ /* 0x000fe2000000000f */
[----:B------:R-:W0:Y:S01]  /*8940*/  @P4 S2R R7, SR_CgaCtaId ;  /* 0x0000000000074919 */ /* 0x000e220000008800 */
[----:B------:R-:W-:-:S04]  /*8950*/  @P4 MOV R6, 0x400 ;  /* 0x0000040000064802 */ /* 0x000fc80000000f00 */
[----:B0-----:R-:W-:Y:S01]  /*8960*/  @P4 LEA R8, R7, R6, 0x18 ;  /* 0x0000000607084211 */ /* 0x001fe200078ec0ff */
[----:B------:R-:W-:Y:S01]  /*8970*/  IMAD.WIDE.U32 R6, R13, -0x55555555, RZ ;  /* 0xaaaaaaab0d067825 */ /* 0x000fe200078e00ff */
[----:B------:R-:W-:Y:S02]  /*8980*/  SEL R6, RZ, 0x1, !P1 ;  /* 0x00000001ff067807 */ /* 0x000fe40004800000 */
[----:B------:R-:W-:Y:S01]  /*8990*/  ISETP.GE.U32.AND P1, PT, R2, UR4, PT ;  /* 0x0000000402007c0c */ /* 0x000fe2000bf26070 */
[----:B------:R0:W-:Y:S01]  /*89a0*/  @P4 SYNCS.ARRIVE.TRANS64.A1T0 RZ, [R8+URZ+0x48], RZ ;  /* 0x000048ff08ff49a7 */ /* 0x0001e2000810003f */
[----:B------:R-:W-:Y:S02]  /*89b0*/  ISETP.GE.U32.AND P4, PT, R12, 0x3, PT ;  /* 0x000000030c00780c */ /* 0x000fe40003f86070 */
[----:B------:R-:W-:Y:S02]  /*89c0*/  ISETP.GE.U32.AND.EX P1, PT, R3, UR5, PT, P1 ;  /* 0x0000000503007c0c */ /* 0x000fe4000bf26110 */
[----:B------:R-:W-:Y:S01]  /*89d0*/  LOP3.LUT R5, R5, R6, RZ, 0x3c, !PT ;  /* 0x0000000605057212 */ /* 0x000fe200078e3cff */
[----:B------:R-:W-:Y:S01]  /*89e0*/  IMAD.MOV.U32 R6, RZ, RZ, -0x1 ;  /* 0xffffffffff067424 */ /* 0x000fe200078e00ff */
[----:B0-----:R-:W-:-:S02]  /*89f0*/  SHF.R.U32.HI R8, RZ, 0x1, R7 ;  /* 0x00000001ff087819 */ /* 0x001fc40000011607 */
[----:B------:R-:W-:-:S03]  /*8a00*/  PRMT R7, RZ, 0x7610, R7 ;  /* 0x00007610ff077816 */ /* 0x000fc60000000007 */
[----:B------:R-:W-:Y:S02]  /*8a10*/  IMAD R13, R8, -0x3, R13 ;  /* 0xfffffffd080d7824 */ /* 0x000fe400078e020d */
[----:B------:R-:W-:Y:S02]  /*8a20*/  @P4 LOP3.LUT R5, R5, 0x1, R8, 0x78, !PT ;  /* 0x0000000105054812 */ /* 0x000fe400078e7808 */
[----:B------:R-:W-:Y:S05]  /*8a30*/  @P1 BRA `(.L_x_178) ;  /* 0x00000004004c1947 */ /* 0x000fea0003800000 */
[----:B------:R-:W-:Y:S01]  /*8a40*/  ULDC.64 UR4, c[0x0][0x628] ;  /* 0x00018a0000047ab9 */ /* 0x000fe20000000a00 */
[----:B------:R-:W0:Y:S01]  /*8a50*/  S2R R17, SR_CTAID.X ;  /* 0x0000000000117919 */ /* 0x000e220000002500 */
[----:B------:R-:W-:Y:S01]  /*8a60*/  ISETP.NE.U32.AND P1, PT, RZ, UR4, PT ;  /* 0x00000004ff007c0c */ /* 0x000fe2000bf25070 */
[----:B------:R-:W-:Y:S01]  /*8a70*/  ULDC UR7, c[0x0][0x630] ;  /* 0x00018c0000077ab9 */ /* 0x000fe20000000800 */
[----:B------:R-:W-:Y:S01]  /*8a80*/  IMAD.MOV.U32 R6, RZ, RZ, R2 ;  /* 0x000000ffff067224 */ /* 0x000fe200078e0002 */
[----:B------:R-:W1:Y:S01]  /*8a90*/  S2R R14, SR_CTAID.Y ;  /* 0x00000000000e7919 */ /* 0x000e620000002600 */
[----:B------:R-:W-:Y:S01]  /*8aa0*/  ISETP.NE.AND.EX P1, PT, RZ, UR5, PT, P1 ;  /* 0x00000005ff007c0c */ /* 0x000fe2000bf25310 */
[----:B------:R-:W-:-:S12]  /*8ab0*/  IMAD.MOV.U32 R7, RZ, RZ, R3 ;  /* 0x000000ffff077224 */ /* 0x000fd800078e0003 */
[----:B------:R-:W-:Y:S05]  /*8ac0*/  @!P1 BRA `(.L_x_179) ;  /* 0x0000000000289947 */ /* 0x000fea0003800000 */
[----:B------:R-:W-:Y:S02]  /*8ad0*/  ULDC UR6, c[0x0][0x634] ;  /* 0x00018d0000067ab9 */ /* 0x000fe40000000800 */
[----:B------:R-:W-:-:S05]  /*8ae0*/  IADD3 R11, P1, R2, UR6, RZ ;  /* 0x00000006020b7c10 */ /* 0x000fca000ff3e0ff */
[----:B------:R-:W-:-:S04]  /*8af0*/  IMAD.X R19, RZ, RZ, R3, P1 ;  /* 0x000000ffff137224 */ /* 0x000fc800008e0603 */
[----:B------:R-:W-:-:S04]  /*8b00*/  IMAD.WIDE.U32 R8, R19, UR4, RZ ;  /* 0x0000000413087c25 */ /* 0x000fc8000f8e00ff */
[----:B------:R-:W-:-:S04]  /*8b10*/  IMAD.WIDE.U32 R8, P1, R11, UR5, R8 ;  /* 0x000000050b087c25 */ /* 0x000fc8000f820008 */
[----:B------:R-:W-:-:S04]  /*8b20*/  IMAD.WIDE.U32 R10, R11, UR4, RZ ;  /* 0x000000040b0a7c25 */ /* 0x000fc8000f8e00ff */
[----:B------:R-:W-:Y:S01]  /*8b30*/  IMAD.X R7, RZ, RZ, RZ, P1 ;  /* 0x000000ffff077224 */ /* 0x000fe200008e06ff */
[----:B------:R-:W-:Y:S01]  /*8b40*/  IADD3 RZ, P1, R11, R8, RZ ;  /* 0x000000080bff7210 */ /* 0x000fe20007f3e0ff */
[----:B------:R-:W-:-:S04]  /*8b50*/  IMAD.MOV.U32 R6, RZ, RZ, R9 ;  /* 0x000000ffff067224 */ /* 0x000fc800078e0009 */
[----:B------:R-:W-:-:S08]  /*8b60*/  IMAD.WIDE.U32.X R6, R19, UR5, R6, P1 ;  /* 0x0000000513067c25 */ /* 0x000fd000088e0406 */
.L_x_179:
[--C-:B------:R-:W-:Y:S01]  /*8b70*/  SHF.R.U64 R10, R6, UR7, R7.reuse ;  /* 0x00000007060a7c19 */ /* 0x100fe20008001207 */
[----:B------:R-:W-:Y:S01]  /*8b80*/  ULDC.64 UR4, c[0x0][0x620] ;  /* 0x0001880000047ab9 */ /* 0x000fe20000000a00 */
[----:B------:R-:W-:Y:S01]  /*8b90*/  SHF.R.U32.HI R6, RZ, UR7, R7 ;  /* 0x00000007ff067c19 */ /* 0x000fe20008011607 */
[----:B------:R-:W2:Y:S01]  /*8ba0*/  LDC R22, c[0x0][0x144] ;  /* 0x00005100ff167b82 */ /* 0x000ea20000000800 */
[----:B------:R-:W-:Y:S01]  /*8bb0*/  IADD3 R9, P1, RZ, -R10, RZ ;  /* 0x8000000aff097210 */ /* 0x000fe20007f3e0ff */
[----:B------:R-:W-:Y:S01]  /*8bc0*/  ULDC.64 UR8, c[0x0][0x640] ;  /* 0x0001900000087ab9 */ /* 0x000fe20000000a00 */
[----:B0-----:R-:W-:Y:S01]  /*8bd0*/  I2FP.F32.U32 R11, R17 ;  /* 0x00000011000b7245 */ /* 0x001fe20000201000 */
[----:B------:R-:W-:Y:S02]  /*8be0*/  ULDC UR6, c[0x0][0x608] ;  /* 0x0001820000067ab9 */ /* 0x000fe40000000800 */
[----:B------:R-:W-:Y:S01]  /*8bf0*/  IMAD.X R6, RZ, RZ, ~R6, P1 ;  /* 0x000000ffff067224 */ /* 0x000fe200008e0e06 */
[----:B------:R-:W-:Y:S01]  /*8c00*/  ISETP.NE.U32.AND P1, PT, RZ, UR8, PT ;  /* 0x00000008ff007c0c */ /* 0x000fe2000bf25070 */
[----:B------:R-:W0:Y:S02]  /*8c10*/  LDC R19, c[0x0][0x148] ;  /* 0x00005200ff137b82 */ /* 0x000e240000000800 */
[----:B------:R-:W-:Y:S01]  /*8c20*/  IMAD R8, R6, UR4, RZ ;  /* 0x0000000406087c24 */ /* 0x000fe2000f8e02ff */
[----:B------:R-:W-:Y:S01]  /*8c30*/  ISETP.NE.AND.EX P1, PT, RZ, UR9, PT, P1 ;  /* 0x00000009ff007c0c */ /* 0x000fe2000bf25310 */
[----:B------:R-:W-:Y:S01]  /*8c40*/  IMAD.WIDE.U32 R6, R9, UR4, R2 ;  /* 0x0000000409067c25 */ /* 0x000fe2000f8e0002 */
[----:B------:R-:W-:-:S03]  /*8c50*/  ULDC UR4, c[0x0][0x150] ;  /* 0x0000540000047ab9 */ /* 0x000fc60000000800 */
[----:B------:R-:W-:Y:S02]  /*8c60*/  IMAD R9, R9, UR5, R8 ;  /* 0x0000000509097c24 */ /* 0x000fe4000f8e0208 */
[----:B------:R-:W-:Y:S01]  /*8c70*/  FMUL R8, R11, UR4 ;  /* 0x000000040b087c20 */ /* 0x000fe20008400000 */
[----:B------:R-:W-:Y:S01]  /*8c80*/  ULDC UR4, c[0x0][0x618] ;  /* 0x0001860000047ab9 */ /* 0x000fe20000000800 */
[----:B------:R-:W-:Y:S01]  /*8c90*/  ULDC UR5, c[0x0][0x154] ;  /* 0x0000550000057ab9 */ /* 0x000fe20000000800 */
[----:B------:R-:W-:-:S03]  /*8ca0*/  IMAD.IADD R7, R7, 0x1, R9 ;  /* 0x0000000107077824 */ /* 0x000fc600078e0209 */
[----:B------:R-:W3:Y:S02]  /*8cb0*/  F2I.U32.TRUNC.NTZ R8, R8 ;  /* 0x0000000800087305 */ /* 0x000ee4000020f000 */
[----:B------:R-:W-:Y:S02]  /*8cc0*/  SHF.R.U64 R11, R6, UR4, R7 ;  /* 0x00000004060b7c19 */ /* 0x000fe40008001207 */
[----:B-1----:R-:W-:-:S05]  /*8cd0*/  I2FP.F32.U32 R6, R14 ;  /* 0x0000000e00067245 */ /* 0x002fca0000201000 */
[----:B------:R-:W-:Y:S01]  /*8ce0*/  FMUL R21, R6, UR5 ;  /* 0x0000000506157c20 */ /* 0x000fe20008400000 */
[----:B------:R-:W-:Y:S01]  /*8cf0*/  SHF.R.U32.HI R6, RZ, UR4, R7 ;  /* 0x00000004ff067c19 */ /* 0x000fe20008011607 */
[----:B------:R-:W-:-:S03]  /*8d00*/  ULDC UR4, c[0x0][0x658] ;  /* 0x0001960000047ab9 */ /* 0x000fc60000000800 */
[--C-:B------:R-:W-:Y:S01]  /*8d10*/  SHF.R.U64 R20, R11, UR6, R6.reuse ;  /* 0x000000060b147c19 */ /* 0x100fe20008001206 */
[----:B------:R-:W1:Y:S01]  /*8d20*/  F2I.U32.TRUNC.NTZ R21, R21 ;  /* 0x0000001500157305 */ /* 0x000e62000020f000 */
[----:B------:R-:W-:Y:S01]  /*8d30*/  SHF.R.U32.HI R7, RZ, UR6, R6 ;  /* 0x00000006ff077c19 */ /* 0x000fe20008011606 */
[----:B---3--:R-:W-:-:S03]  /*8d40*/  IMAD.MOV R8, RZ, RZ, -R8 ;  /* 0x000000ffff087224 */ /* 0x008fc600078e0a08 */
[----:B------:R-:W-:Y:S01]  /*8d50*/  SHF.R.U64 R18, R20, UR4, R7 ;  /* 0x0000000414127c19 */ /* 0x000fe20008001207 */
[----:B--2---:R-:W-:Y:S01]  /*8d60*/  IMAD R17, R22, R8, R17 ;  /* 0x0000000816117224 */ /* 0x004fe200078e0211 */
[----:B------:R-:W-:-:S03]  /*8d70*/  SHF.R.U32.HI R23, RZ, UR4, R7 ;  /* 0x00000004ff177c19 */ /* 0x000fc60008011607 */
[----:B------:R-:W-:Y:S02]  /*8d80*/  IMAD.MOV.U32 R6, RZ, RZ, R18 ;  /* 0x000000ffff067224 */ /* 0x000fe400078e0012 */
[----:B------:R-:W-:Y:S01]  /*8d90*/  IMAD.MOV.U32 R7, RZ, RZ, R23 ;  /* 0x000000ffff077224 */ /* 0x000fe200078e0017 */
[----:B-1----:R-:W-:Y:S06]  /*8da0*/  @!P1 BRA `(.L_x_180) ;  /* 0x0000000000289947 */ /* 0x002fec0003800000 */
[----:B------:R-:W-:Y:S02]  /*8db0*/  ULDC UR4, c[0x0][0x64c] ;  /* 0x0001930000047ab9 */ /* 0x000fe40000000800 */
[----:B------:R-:W-:-:S05]  /*8dc0*/  IADD3 R7, P1, R18, UR4, RZ ;  /* 0x0000000412077c10 */ /* 0x000fca000ff3e0ff */
[----:B------:R-:W-:-:S04]  /*8dd0*/  IMAD.X R23, RZ, RZ, R23, P1 ;  /* 0x000000ffff177224 */ /* 0x000fc800008e0617 */
[----:B------:R-:W-:-:S04]  /*8de0*/  IMAD.WIDE.U32 R8, R23, UR8, RZ ;  /* 0x0000000817087c25 */ /* 0x000fc8000f8e00ff */
[----:B------:R-:W-:-:S04]  /*8df0*/  IMAD.WIDE.U32 R8, P1, R7, UR9, R8 ;  /* 0x0000000907087c25 */ /* 0x000fc8000f820008 */
[----:B------:R-:W-:-:S04]  /*8e00*/  IMAD.WIDE.U32 R6, R7, UR8, RZ ;  /* 0x0000000807067c25 */ /* 0x000fc8000f8e00ff */
[----:B------:R-:W-:Y:S01]  /*8e10*/  IMAD.MOV.U32 R6, RZ, RZ, R9 ;  /* 0x000000ffff067224 */ /* 0x000fe200078e0009 */
[----:B------:R-:W-:Y:S01]  /*8e20*/  IADD3 RZ, P4, R7, R8, RZ ;  /* 0x0000000807ff7210 */ /* 0x000fe20007f9e0ff */
[----:B------:R-:W-:-:S04]  /*8e30*/  IMAD.X R7, RZ, RZ, RZ, P1 ;  /* 0x000000ffff077224 */ /* 0x000fc800008e06ff */
[----:B------:R-:W-:-:S08]  /*8e40*/  IMAD.WIDE.U32.X R6, R23, UR9, R6, P4 ;  /* 0x0000000917067c25 */ /* 0x000fd0000a0e0406 */
.L_x_180:
[----:B------:R-:W-:Y:S01]  /*8e50*/  ULDC UR4, c[0x0][0x648] ;  /* 0x0001920000047ab9 */ /* 0x000fe20000000800 */
[----:B------:R-:W-:Y:S01]  /*8e60*/  LOP3.LUT R20, R20, UR17, RZ, 0xc0, !PT ;  /* 0x0000001114147c12 */ /* 0x000fe2000f8ec0ff */
[----:B------:R-:W-:Y:S01]  /*8e70*/  IMAD.MOV R21, RZ, RZ, -R21 ;  /* 0x000000ffff157224 */ /* 0x000fe200078e0a15 */
[----:B------:R-:W-:Y:S01]  /*8e80*/  SHF.R.U64 R7, R6, UR4, R7 ;  /* 0x0000000406077c19 */ /* 0x000fe20008001207 */
[----:B------:R-:W-:Y:S01]  /*8e90*/  ULDC UR4, c[0x0][0x638] ;  /* 0x00018e0000047ab9 */ /* 0x000fe20000000800 */
[----:B------:R-:W-:Y:S01]  /*8ea0*/  LOP3.LUT R11, R11, UR16, RZ, 0xc0, !PT ;  /* 0x000000100b0b7c12 */ /* 0x000fe2000f8ec0ff */
[----:B0-----:R-:W-:Y:S01]  /*8eb0*/  @P3 IMAD R17, R19, R21, R14 ;  /* 0x0000001513113224 */ /* 0x001fe200078e020e */
[----:B------:R-:W-:Y:S01]  /*8ec0*/  ULDC UR5, c[0x0][0x610] ;  /* 0x0001840000057ab9 */ /* 0x000fe20000000800 */
[----:B------:R-:W-:Y:S02]  /*8ed0*/  IMAD.MOV R9, RZ, RZ, -R7 ;  /* 0x000000ffff097224 */ /* 0x000fe400078e0a07 */
[----:B------:R-:W-:-:S02]  /*8ee0*/  IMAD R20, R7, UR18, R20 ;  /* 0x0000001207147c24 */ /* 0x000fc4000f8e0214 */
[----:B------:R-:W-:Y:S01]  /*8ef0*/  IMAD R18, R9, UR4, R18 ;  /* 0x0000000409127c24 */ /* 0x000fe2000f8e0212 */
[----:B------:R-:W-:Y:S01]  /*8f00*/  ULDC UR4, c[0x0][0x600] ;  /* 0x0001800000047ab9 */ /* 0x000fe20000000800 */
[----:B------:R-:W-:Y:S02]  /*8f10*/  IMAD R17, R20, UR5, R17 ;  /* 0x0000000514117c24 */ /* 0x000fe4000f8e0211 */
[----:B------:R-:W-:Y:S02]  /*8f20*/  IMAD R18, R18, UR4, R11 ;  /* 0x0000000412127c24 */ /* 0x000fe4000f8e020b */
[----:B------:R-:W-:Y:S02]  /*8f30*/  IMAD.MOV.U32 R7, RZ, RZ, 0x1 ;  /* 0x00000001ff077424 */ /* 0x000fe400078e00ff */
[----:B------:R-:W-:Y:S01]  /*8f40*/  IMAD.MOV.U32 R6, RZ, RZ, R10 ;  /* 0x000000ffff067224 */ /* 0x000fe200078e000a */
[----:B------:R-:W-:Y:S02]  /*8f50*/  SEL R14, R18, R17, !P3 ;  /* 0x00000011120e7207 */ /* 0x000fe40005800000 */
[----:B------:R-:W-:-:S07]  /*8f60*/  SEL R11, R17, R18, !P3 ;  /* 0x00000012110b7207 */ /* 0x000fce0005800000 */
.L_x_178:
[----:B------:R-:W-:Y:S05]  /*8f70*/  BSYNC B1 ;  /* 0x0000000000017941 */ /* 0x000fea0003800000 */
.L_x_177:
[----:B------:R-:W-:-:S13]  /*8f80*/  LOP3.LUT P1, RZ, R7, 0xff, RZ, 0xc0, !PT ;  /* 0x000000ff07ff7812 */ /* 0x000fda000782c0ff */
[----:B------:R-:W-:Y:S05]  /*8f90*/  @P1 BRA `(.L_x_181) ;  /* 0xfffffff4004c1947 */ /* 0x000fea000383ffff */
[----:B------:R-:W-:Y:S05]  /*8fa0*/  BSYNC B0 ;  /* 0x0000000000007941 */ /* 0x000fea0003800000 */
.L_x_169:
[----:B------:R-:W-:-:S03]  /*8fb0*/  UMOV UR4, 0xffffffff ;  /* 0xffffffff00047882 */ /* 0x000fc60000000000 */
[----:B------:R-:W-:Y:S05]  /*8fc0*/  BRA.DIV UR4, `(.L_x_182) ;  /* 0x0000000204f87947 */ /* 0x000fea000b800000 */
[----:B------:R-:W-:-:S13]  /*8fd0*/  ELECT P0, URZ, PT ;  /* 0x00000000003f782f */ /* 0x000fda0003800000 */
.L_x_195:
[----:B------:R-:W-:Y:S04]  /*8fe0*/  BSSY B0, `(.L_x_183) ;  /* 0x0000022000007945 */ /* 0x000fe80003800000 */
[----:B------:R-:W-:Y:S05]  /*8ff0*/  @!P0 BRA `(.L_x_184) ;  /* 0x0000000000808947 */ /* 0x000fea0003800000 */
[----:B------:R-:W-:-:S04]  /*9000*/  LOP3.LUT R4, R4, 0x2, RZ, 0xfc, !PT ;  /* 0x0000000204047812 */ /* 0x000fc800078efcff */
[----:B------:R-:W-:-:S13]  /*9010*/  ISETP.NE.AND P0, PT, R4, 0x3, PT ;  /* 0x000000030400780c */ /* 0x000fda0003f05270 */
[----:B------:R-:W-:Y:S05]  /*9020*/  @!P0 BRA `(.L_x_185) ;  /* 0x0000000000048947 */ /* 0x000fea0003800000 */
[----:B------:R-:W-:Y:S01]  /*9030*/  BPT.TRAP 0x1 ;  /* 0x000000040000795c */ /* 0x000fe20000300000 */
.L_x_185:
[----:B------:R-:W0:Y:S01]  /*9040*/  S2R R3, SR_CgaCtaId ;  /* 0x0000000000037919 */ /* 0x000e220000008800 */
[----:B------:R-:W-:-:S04]  /*9050*/  MOV R0, 0x400 ;  /* 0x0000040000007802 */ /* 0x000fc80000000f00 */
[----:B0-----:R-:W-:Y:S02]  /*9060*/  LEA R0, R3, R0, 0x18 ;  /* 0x0000000003007211 */ /* 0x001fe400078ec0ff */
[----:B------:R-:W-:-:S03]  /*9070*/  SHF.L.U32 R3, R5, 0x1f, RZ ;  /* 0x0000001f05037819 */ /* 0x000fc600000006ff */
[----:B------:R-:W-:-:S04]  /*9080*/  VIADD R0, R0, 0x18 ;  /* 0x0000001800007836 */ /* 0x000fc80000000000 */
[C---:B------:R-:W-:Y:S02]  /*9090*/  IMAD R4, R13.reuse, 0x8, R0 ;  /* 0x000000080d047824 */ /* 0x040fe400078e0200 */
[----:B------:R-:W-:Y:S02]  /*90a0*/  VIADD R13, R13, 0x1 ;  /* 0x000000010d0d7836 */ /* 0x000fe40000000000 */
[----:B------:R-:W0:Y:S03]  /*90b0*/  SYNCS.PHASECHK.TRANS64.TRYWAIT P0, [R4+URZ], R3 ;  /* 0x00000003040075a7 */ /* 0x000e26000800017f */
[----:B------:R-:W-:-:S04]  /*90c0*/  ISETP.NE.AND P1, PT, R13, 0x3, PT ;  /* 0x000000030d00780c */ /* 0x000fc80003f25270 */
[----:B------:R-:W-:Y:S02]  /*90d0*/  SEL R2, RZ, 0x1, P1 ;  /* 0x00000001ff027807 */ /* 0x000fe40000800000 */
[----:B------:R-:W-:Y:S02]  /*90e0*/  SEL R13, R13, RZ, P1 ;  /* 0x000000ff0d0d7207 */ /* 0x000fe40000800000 */
[----:B------:R-:W-:-:S03]  /*90f0*/  LOP3.LUT R7, R5, R2, RZ, 0x3c, !PT ;  /* 0x0000000205077212 */ /* 0x000fc600078e3cff */
[----:B------:R-:W-:Y:S01]  /*9100*/  IMAD R6, R13, 0x8, R0 ;  /* 0x000000080d067824 */ /* 0x000fe200078e0200 */
[----:B------:R-:W-:Y:S01]  /*9110*/  SHF.L.U32 R5, R7, 0x1f, RZ ;  /* 0x0000001f07057819 */ /* 0x000fe200000006ff */
[----:B0-----:R-:W-:Y:S06]  /*9120*/  @!P0 BRA `(.L_x_186) ;  /* 0x0000000000c48947 */ /* 0x001fec0003800000 */
.L_x_196:
[----:B------:R-:W1:Y:S01]  /*9130*/  SYNCS.PHASECHK.TRANS64.TRYWAIT P0, [R6+URZ], R5 ;  /* 0x00000005060075a7 */ /* 0x000e62000800017f */
[----:B------:R-:W-:-:S05]  /*9140*/  VIADD R2, R13, 0x1 ;  /* 0x000000010d027836 */ /* 0x000fca0000000000 */
[----:B------:R-:W-:-:S04]  /*9150*/  ISETP.NE.AND P1, PT, R2, 0x3, PT ;  /* 0x000000030200780c */ /* 0x000fc80003f25270 */
[----:B0-----:R-:W-:Y:S02]  /*9160*/  SEL R4, RZ, 0x1, P1 ;  /* 0x00000001ff047807 */ /* 0x001fe40000800000 */
[----:B------:R-:W-:Y:S02]  /*9170*/  SEL R3, R2, RZ, P1 ;  /* 0x000000ff02037207 */ /* 0x000fe40000800000 */
[----:B------:R-:W-:Y:S01]  /*9180*/  LOP3.LUT R4, R7, R4, RZ, 0x3c, !PT ;  /* 0x0000000407047212 */ /* 0x000fe200078e3cff */
[----:B-1----:R-:W-:Y:S06]  /*9190*/  @!P0 BRA `(.L_x_187) ;  /* 0x0000000000bc8947 */ /* 0x002fec0003800000 */
.L_x_197:
[----:B------:R-:W-:Y:S01]  /*91a0*/  IMAD R3, R3, 0x8, R0 ;  /* 0x0000000803037824 */ /* 0x000fe200078e0200 */
[----:B------:R-:W-:-:S07]  /*91b0*/  SHF.L.U32 R0, R4, 0x1f, RZ ;  /* 0x0000001f04007819 */ /* 0x000fce00000006ff */
.L_x_188:
[----:B-1----:R1:W2:Y:S02]  /*91c0*/  SYNCS.PHASECHK.TRANS64.TRYWAIT P0, [R3+URZ], R0 ;  /* 0x00000000030075a7 */ /* 0x0022a4000800017f */
[----:B--2---:R-:W-:Y:S05]  /*91d0*/  @!P0 NANOSLEEP.SYNCS 0x989680 ;  /* 0x009896800000895d */ /* 0x004fea0003900000 */
[----:B------:R-:W2:Y:S02]  /*91e0*/  @!P0 SYNCS.PHASECHK.TRANS64 P0, [R3+URZ], R0 ;  /* 0x00000000030085a7 */ /* 0x000ea4000800007f */
[----:B--2---:R-:W-:Y:S05]  /*91f0*/  @!P0 BRA `(.L_x_188) ;  /* 0xfffffffc00f08947 */ /* 0x004fea000383ffff */
.L_x_184:
[----:B------:R-:W-:Y:S05]  /*9200*/  BSYNC B0 ;  /* 0x0000000000007941 */ /* 0x000fea0003800000 */
.L_x_183:
[----:B------:R-:W-:Y:S05]  /*9210*/  EXIT ;  /* 0x000000000000794d */ /* 0x000fea0003800000 */
.L_x_17:
[----:B-1----:R-:W-:-:S04]  /*9220*/  IMAD.U32 R11, RZ, RZ, UR7 ;  /* 0x00000007ff0b7e24 */ /* 0x002fc8000f8e00ff */
[----:B------:R1:W4:Y:S03]  /*9230*/  SYNCS.PHASECHK.TRANS64.TRYWAIT P0, [R11+URZ], R10 ;  /* 0x0000000a0b0075a7 */ /* 0x000326000800017f */
[----:B----4-:R-:W-:Y:S05]  /*9240*/  @!P0 NANOSLEEP.SYNCS 0x989680 ;  /* 0x009896800000895d */ /* 0x010fea0003900000 */
[----:B------:R-:W4:Y:S02]  /*9250*/  @!P0 SYNCS.PHASECHK.TRANS64 P0, [R11+URZ], R10 ;  /* 0x0000000a0b0085a7 */ /* 0x000f24000800007f */
[----:B----4-:R-:W-:Y:S05]  /*9260*/  @!P0 BRA `(.L_x_17) ;  /* 0xfffffffc00ec8947 */ /* 0x010fea000383ffff */
[----:B------:R-:W-:Y:S05]  /*9270*/  BRA `(.L_x_16) ;  /* 0xffffff8000b47947 */ /* 0x000fea000383ffff */
.L_x_23:
[----:B-1----:R-:W-:-:S04]  /*9280*/  IMAD.U32 R12, RZ, RZ, UR12 ;  /* 0x0000000cff0c7e24 */ /* 0x002fc8000f8e00ff */
[----:B------:R1:W4:Y:S03]  /*9290*/  SYNCS.PHASECHK.TRANS64.TRYWAIT P0, [R12+URZ], R11 ;  /* 0x0000000b0c0075a7 */ /* 0x000326000800017f */
[----:B----4-:R-:W-:Y:S05]  /*92a0*/  @!P0 NANOSLEEP.SYNCS 0x989680 ;  /* 0x009896800000895d */ /* 0x010fea0003900000 */
[----:B------:R-:W4:Y:S02]  /*92b0*/  @!P0 SYNCS.PHASECHK.TRANS64 P0, [R12+URZ], R11 ;  /* 0x0000000b0c0085a7 */ /* 0x000f24000800007f */
[----:B----4-:R-:W-:Y:S05]  /*92c0*/  @!P0 BRA `(.L_x_23) ;  /* 0xfffffffc00ec8947 */ /* 0x010fea000383ffff */
[----:B------:R-:W-:Y:S05]  /*92d0*/  BRA `(.L_x_22) ;  /* 0xffffff8800f07947 */ /* 0x000fea000383ffff */
.L_x_170:
[----:B------:R-:W-:Y:S01]  /*92e0*/  BSSY B1, `(.L_x_189) ;  /* 0x0000006000017945 */ /* 0x000fe20003800000 */
[----:B------:R-:W-:-:S07]  /*92f0*/  IMAD.MOV.U32 R7, RZ, RZ, -0x1 ;  /* 0xffffffffff077424 */ /* 0x000fce00078e00ff */
[----:B------:R-:W-:Y:S05]  /*9300*/  WARPSYNC.COLLECTIVE R7, `(.L_x_190) ;  /* 0x00000000070c7348 */ /* 0x000fea0003c00000 */
[----:B------:R-:W-:Y:S02]  /*9310*/  ELECT P1, UR62, PT ;  /* 0x00000000003e782f */ /* 0x000fe40003820000 */
[----:B------:R-:W-:Y:S01]  /*9320*/  MOV R7, UR62 ;  /* 0x0000003e00077c02 */ /* 0x000fe20008000f00 */
[----:B------:R-:W-:Y:S10]  /*9330*/  ENDCOLLECTIVE ;  /* 0x000000000000791b */ /* 0x000ff40003800000 */
.L_x_190:
[----:B------:R-:W-:Y:S05]  /*9340*/  BSYNC B1 ;  /* 0x0000000000017941 */ /* 0x000fea0003800000 */
.L_x_189:
[----:B------:R-:W-:Y:S05]  /*9350*/  BRA `(.L_x_191) ;  /* 0xfffffff000687947 */ /* 0x000fea000383ffff */
.L_x_173:
[----:B-1----:R1:W2:Y:S02]  /*9360*/  SYNCS.PHASECHK.TRANS64.TRYWAIT P1, [R19+URZ+0x18], R10 ;  /* 0x0000180a130075a7 */ /* 0x0022a4000802017f */
[----:B--2---:R-:W-:Y:S05]  /*9370*/  @!P1 NANOSLEEP.SYNCS 0x989680 ;  /* 0x009896800000995d */ /* 0x004fea0003900000 */
[----:B------:R-:W2:Y:S02]  /*9380*/  @!P1 SYNCS.PHASECHK.TRANS64 P1, [R19+URZ+0x18], R10 ;  /* 0x0000180a130095a7 */ /* 0x000ea4000802007f */
[----:B--2---:R-:W-:Y:S05]  /*9390*/  @!P1 BRA `(.L_x_173) ;  /* 0xfffffffc00f09947 */ /* 0x004fea000383ffff */
[----:B------:R-:W-:Y:S05]  /*93a0*/  BRA `(.L_x_192) ;  /* 0xfffffff0009c7947 */ /* 0x000fea000383ffff */
.L_x_182:
[----:B------:R-:W-:Y:S01]  /*93b0*/  BSSY B0, `(.L_x_193) ;  /* 0x0000006000007945 */ /* 0x000fe20003800000 */
[----:B------:R-:W-:-:S07]  /*93c0*/  IMAD.MOV.U32 R7, RZ, RZ, -0x1 ;  /* 0xffffffffff077424 */ /* 0x000fce00078e00ff */
[----:B------:R-:W-:Y:S05]  /*93d0*/  WARPSYNC.COLLECTIVE R7, `(.L_x_194) ;  /* 0x00000000070c7348 */ /* 0x000fea0003c00000 */
[----:B------:R-:W-:Y:S02]  /*93e0*/  ELECT P1, UR62, PT ;  /* 0x00000000003e782f */ /* 0x000fe40003820000 */
[----:B------:R-:W-:Y:S01]  /*93f0*/  MOV R7, UR62 ;  /* 0x0000003e00077c02 */ /* 0x000fe20008000f00 */
[----:B------:R-:W-:Y:S10]  /*9400*/  ENDCOLLECTIVE ;  /* 0x000000000000791b */ /* 0x000ff40003800000 */
.L_x_194:
[----:B------:R-:W-:Y:S05]  /*9410*/  BSYNC B0 ;  /* 0x0000000000007941 */ /* 0x000fea0003800000 */
.L_x_193:
[----:B------:R-:W-:Y:S01]  /*9420*/  PLOP3.LUT P0, PT, P1, PT, PT, 0x80, 0x0 ;  /* 0x000000000000781c */ /* 0x000fe20000f0f070 */
[----:B------:R-:W-:-:S12]  /*9430*/  BRA `(.L_x_195) ;  /* 0xfffffff800e87947 */ /* 0x000fd8000383ffff */
.L_x_186:
[----:B0-----:R0:W1:Y:S02]  /*9440*/  SYNCS.PHASECHK.TRANS64.TRYWAIT P0, [R4+URZ], R3 ;  /* 0x00000003040075a7 */ /* 0x001064000800017f */
[----:B-1----:R-:W-:Y:S05]  /*9450*/  @!P0 NANOSLEEP.SYNCS 0x989680 ;  /* 0x009896800000895d */ /* 0x002fea0003900000 */
[----:B------:R-:W1:Y:S02]  /*9460*/  @!P0 SYNCS.PHASECHK.TRANS64 P0, [R4+URZ], R3 ;  /* 0x00000003040085a7 */ /* 0x000e64000800007f */
[----:B-1----:R-:W-:Y:S05]  /*9470*/  @!P0 BRA `(.L_x_186) ;  /* 0xfffffffc00f08947 */ /* 0x002fea000383ffff */
[----:B------:R-:W-:Y:S05]  /*9480*/  BRA `(.L_x_196) ;  /* 0xfffffffc00287947 */ /* 0x000fea000383ffff */
.L_x_187:
[----:B0-----:R0:W1:Y:S02]  /*9490*/  SYNCS.PHASECHK.TRANS64.TRYWAIT P0, [R6+URZ], R5 ;  /* 0x00000005060075a7 */ /* 0x001064000800017f */
[----:B-1----:R-:W-:Y:S05]  /*94a0*/  @!P0 NANOSLEEP.SYNCS 0x989680 ;  /* 0x009896800000895d */ /* 0x002fea0003900000 */
[----:B------:R-:W1:Y:S02]  /*94b0*/  @!P0 SYNCS.PHASECHK.TRANS64 P0, [R6+URZ], R5 ;  /* 0x00000005060085a7 */ /* 0x000e64000800007f */
[----:B-1----:R-:W-:Y:S05]  /*94c0*/  @!P0 BRA `(.L_x_187) ;  /* 0xfffffffc00f08947 */ /* 0x002fea000383ffff */
[----:B------:R-:W-:Y:S05]  /*94d0*/  BRA `(.L_x_197) ;  /* 0xfffffffc00307947 */ /* 0x000fea000383ffff */
.L_x_198:
[----:B------:R-:W-:-:S00]  /*94e0*/  BRA `(.L_x_198) ;  /* 0xfffffffc00fc7947 */ /* 0x000fc0000383ffff */
[----:B------:R-:W-:-:S00]  /*94f0*/  NOP ;  /* 0x0000000000007918 */ /* 0x000fc00000000000 */
        /* <DEDUP_REMOVED lines=8> */
.L_x_199:


//--------------------- .nv.shared._ZN7cutlass13device_kernelINS_4gemm6kernel13GemmUniversalIN4cute5tupleIJiiiiEEENS1_10collective13CollectiveMmaINS1_37MainloopSm90TmaGmmaWarpSpecializedFP8ILi3ENS5_IJNS4_1CILi1EEESB_SB_EEENS1_35KernelTmaWarpSpecializedCooperativeEEENS5_IJNSA_ILi256EEENSA_ILi64EEENSA_ILi32EEEEEENS_12float_e5m2_tENS5_IJlSB_lEEESJ_SK_NS4_8TiledMMAINS4_8MMA_AtomIJNS4_4SM904GMMA30MMA_64x64x32_F32E5M2E5M2_SS_TNILNSO_7ScaleInE1ELSQ_1EEEEEENS4_6LayoutINS5_IJNSA_ILi2EEESB_SB_EEENS5_IJSB_NSA_ILi0EEESW_EEEEENS5_IJNS4_10UnderscoreESZ_SZ_EEEEENS4_13SM90_TMA_LOADENS4_14ComposedLayoutINS4_7SwizzleILi1ELi4ELi3EEENS4_18smem_ptr_flag_bitsILi8EEENST_INS5_IJNSA_ILi8EEESH_EEENS5_IJSH_SB_EEEEEEEvNS4_8identityES12_S1C_vS1D_EENS_8epilogue10collective6detail29Sm90TmaWarpSpecializedAdapterINS1G_15DefaultEpilogueISJ_SK_SK_NS1F_6thread17LinearCombinationISJ_Li1EffLNS1K_9ScaleType4KindE0ELNS_15FloatRoundStyleE2ESJ_EENS1_15EpilogueDefaultEEEEEvvEEEEvNT_6ParamsE --------------------------
	.section	.nv.shared._ZN7cutlass13device_kernelINS_4gemm6kernel13GemmUniversalIN4cute5tupleIJiiiiEEENS1_10collective13CollectiveMmaINS1_37MainloopSm90TmaGmmaWarpSpecializedFP8ILi3ENS5_IJNS4_1CILi1EEESB_SB_EEENS1_35KernelTmaWarpSpecializedCooperativeEEENS5_IJNSA_ILi256EEENSA_ILi64EEENSA_ILi32EEEEEENS_12float_e5m2_tENS5_IJlSB_lEEESJ_SK_NS4_8TiledMMAINS4_8MMA_AtomIJNS4_4SM904GMMA30MMA_64x64x32_F32E5M2E5M2_SS_TNILNSO_7ScaleInE1ELSQ_1EEEEEENS4_6LayoutINS5_IJNSA_ILi2EEESB_SB_EEENS5_IJSB_NSA_ILi0EEESW_EEEEENS5_IJNS4_10UnderscoreESZ_SZ_EEEEENS4_13SM90_TMA_LOADENS4_14ComposedLayoutINS4_7SwizzleILi1ELi4ELi3EEENS4_18smem_ptr_flag_bitsILi8EEENST_INS5_IJNSA_ILi8EEESH_EEENS5_IJSH_SB_EEEEEEEvNS4_8identityES12_S1C_vS1D_EENS_8epilogue10collective6detail29Sm90TmaWarpSpecializedAdapterINS1G_15DefaultEpilogueISJ_SK_SK_NS1F_6thread17LinearCombinationISJ_Li1EffLNS1K_9ScaleType4KindE0ELNS_15FloatRoundStyleE2ESJ_EENS1_15EpilogueDefaultEEEEEvvEEEEvNT_6ParamsE,"aw",@nobits
	.sectionflags	@""
	.align	16
	.zero		1024


//--------------------- .nv.shared.reserved.0     --------------------------
	.section	.nv.shared.reserved.0,"aw",@nobits
	.weak		__nv_reservedSMEM_offset_0_alias
	.size		__nv_reservedSMEM_offset_0_alias, 0, 0
	.other		__nv_reservedSMEM_offset_0_alias,@"STO_CUDA_RESERVED_SHARED STV_DEFAULT"
__nv_reservedSMEM_offset_0_alias:
	.zero		0


//--------------------- .nv.global                --------------------------
	.section	.nv.global,"aw",@nobits
.nv.global:
	.type		_ZN40_INTERNAL_900b6b04_4_k_cu_061efa8f_206404cute1_E,@object
	.size		_ZN40_INTERNAL_900b6b04_4_k_cu_061efa8f_206404cute1_E,(_ZN40_INTERNAL_900b6b04_4_k_cu_061efa8f_206404cuda3std3__45__cpo6cbeginE - _ZN40_INTERNAL_900b6b04_4_k_cu_061efa8f_206404cute1_E)
_ZN40_INTERNAL_900b6b04_4_k_cu_061efa8f_206404cute1_E:
	.zero		1
	.type		_ZN40_INTERNAL_900b6b04_4_k_cu_061efa8f_206404cuda3std3__45__cpo6cbeginE,@object
	.size		_ZN40_INTERNAL_900b6b04_4_k_cu_061efa8f_206404cuda3std3__45__cpo6cbeginE,(_ZN40_INTERNAL_900b6b04_4_k_cu_061efa8f_206404cuda3std3__48in_placeE - _ZN40_INTERNAL_900b6b04_4_k_cu_061efa8f_206404cuda3std3__45__cpo6cbeginE)
_ZN40_INTERNAL_900b6b04_4_k_cu_061efa8f_206404cuda3std3__45__cpo6cbeginE:
	.zero		1
	.type		_ZN40_INTERNAL_900b6b04_4_k_cu_061efa8f_206404cuda3std3__48in_placeE,@object
	.size		_ZN40_INTERNAL_900b6b04_4_k_cu_061efa8f_206404cuda3std3__48in_placeE,(_ZN40_INTERNAL_900b6b04_4_k_cu_061efa8f_206404cuda3std6ranges3__45__cpo9iter_moveE - _ZN40_INTERNAL_900b6b04_4_k_cu_061efa8f_206404cuda3std3__48in_placeE)
_ZN40_INTERNAL_900b6b04_4_k_cu_061efa8f_206404cuda3std3__48in_placeE:
	.zero		1
	.type		_ZN40_INTERNAL_900b6b04_4_k_cu_061efa8f_206404cuda3std6ranges3__45__cpo9iter_moveE,@object
	.size		_ZN40_INTERNAL_900b6b04_4_k_cu_061efa8f_206404cuda3std6ranges3__45__cpo9iter_moveE,(_ZN40_INTERNAL_900b6b04_4_k_cu_061efa8f_206404cuda3std3__45__cpo5beginE - _ZN40_INTERNAL_900b6b04_4_k_cu_061efa8f_206404cuda3std6ranges3__45__cpo9iter_moveE)
_ZN40_INTERNAL_900b6b04_4_k_cu_061efa8f_206404cuda3std6ranges3__45__cpo9iter_moveE:
	.zero		1
	.type		_ZN40_INTERNAL_900b6b04_4_k_cu_061efa8f_206404cuda3std3__45__cpo5beginE,@object
	.size		_ZN40_INTERNAL_900b6b04_4_k_cu_061efa8f_206404cuda3std3__45__cpo5beginE,(_ZN40_INTERNAL_900b6b04_4_k_cu_061efa8f_206404cuda3std3__442_GLOBAL__N__900b6b04_4_k_cu_061efa8f_206406ignoreE - _ZN40_INTERNAL_900b6b04_4_k_cu_061efa8f_206404cuda3std3__45__cpo5beginE)
_ZN40_INTERNAL_900b6b04_4_k_cu_061efa8f_206404cuda3std3__45__cpo5beginE:
	.zero		1
	.type		_ZN40_INTERNAL_900b6b04_4_k_cu_061efa8f_206404cuda3std3__442_GLOBAL__N__900b6b04_4_k_cu_061efa8f_206406ignoreE,@object
	.size		_ZN40_INTERNAL_900b6b04_4_k_cu_061efa8f_206404cuda3std3__442_GLOBAL__N__900b6b04_4_k_cu_061efa8f_206406ignoreE,(_ZN40_INTERNAL_900b6b04_4_k_cu_061efa8f_206404cute7productE - _ZN40_INTERNAL_900b6b04_4_k_cu_061efa8f_206404cuda3std3__442_GLOBAL__N__900b6b04_4_k_cu_061efa8f_206406ignoreE)
_ZN40_INTERNAL_900b6b04_4_k_cu_061efa8f_206404cuda3std3__442_GLOBAL__N__900b6b04_4_k_cu_061efa8f_206406ignoreE:
	.zero		1
	.type		_ZN40_INTERNAL_900b6b04_4_k_cu_061efa8f_206404cute7productE,@object
	.size		_ZN40_INTERNAL_900b6b04_4_k_cu_061efa8f_206404cute7productE,(_ZN40_INTERNAL_900b6b04_4_k_cu_061efa8f_206404cuda3std3__45__cpo3endE - _ZN40_INTERNAL_900b6b04_4_k_cu_061efa8f_206404cute7productE)
_ZN40_INTERNAL_900b6b04_4_k_cu_061efa8f_206404cute7productE:
	.zero		1
	.type		_ZN40_INTERNAL_900b6b04_4_k_cu_061efa8f_206404cuda3std3__45__cpo3endE,@object
	.size		_ZN40_INTERNAL_900b6b04_4_k_cu_061efa8f_206404cuda3std3__45__cpo3endE,(_ZN40_INTERNAL_900b6b04_4_k_cu_061efa8f_206404cuda3std3__419piecewise_constructE - _ZN40_INTERNAL_900b6b04_4_k_cu_061efa8f_206404cuda3std3__45__cpo3endE)
_ZN40_INTERNAL_900b6b04_4_k_cu_061efa8f_206404cuda3std3__45__cpo3endE:
	.zero		1
	.type		_ZN40_INTERNAL_900b6b04_4_k_cu_061efa8f_206404cuda3std3__419piecewise_constructE,@object
	.size		_ZN40_INTERNAL_900b6b04_4_k_cu_061efa8f_206404cuda3std3__419piecewise_constructE,(_ZN40_INTERNAL_900b6b04_4_k_cu_061efa8f_206404cuda3std3__45__cpo4cendE - _ZN40_INTERNAL_900b6b04_4_k_cu_061efa8f_206404cuda3std3__419piecewise_constructE)
_ZN40_INTERNAL_900b6b04_4_k_cu_061efa8f_206404cuda3std3__419piecewise_constructE:
	.zero		1
	.type		_ZN40_INTERNAL_900b6b04_4_k_cu_061efa8f_206404cuda3std3__45__cpo4cendE,@object
	.size		_ZN40_INTERNAL_900b6b04_4_k_cu_061efa8f_206404cuda3std3__45__cpo4cendE,(_ZN40_INTERNAL_900b6b04_4_k_cu_061efa8f_206404cuda3std6ranges3__45__cpo4swapE - _ZN40_INTERNAL_900b6b04_4_k_cu_061efa8f_206404cuda3std3__45__cpo4cendE)
_ZN40_INTERNAL_900b6b04_4_k_cu_061efa8f_206404cuda3std3__45__cpo4cendE:
	.zero		1
	.type		_ZN40_INTERNAL_900b6b04_4_k_cu_061efa8f_206404cuda3std6ranges3__45__cpo4swapE,@object
	.size		_ZN40_INTERNAL_900b6b04_4_k_cu_061efa8f_206404cuda3std6ranges3__45__cpo4swapE,(.L_7 - _ZN40_INTERNAL_900b6b04_4_k_cu_061efa8f_206404cuda3std6ranges3__45__cpo4swapE)
_ZN40_INTERNAL_900b6b04_4_k_cu_061efa8f_206404cuda3std6ranges3__45__cpo4swapE:
	.zero		1
.L_7:


//--------------------- .nv.constant0._ZN7cutlass13device_kernelINS_4gemm6kernel13GemmUniversalIN4cute5tupleIJiiiiEEENS1_10collective13CollectiveMmaINS1_37MainloopSm90TmaGmmaWarpSpecializedFP8ILi3ENS5_IJNS4_1CILi1EEESB_SB_EEENS1_35KernelTmaWarpSpecializedCooperativeEEENS5_IJNSA_ILi256EEENSA_ILi64EEENSA_ILi32EEEEEENS_12float_e5m2_tENS5_IJlSB_lEEESJ_SK_NS4_8TiledMMAINS4_8MMA_AtomIJNS4_4SM904GMMA30MMA_64x64x32_F32E5M2E5M2_SS_TNILNSO_7ScaleInE1ELSQ_1EEEEEENS4_6LayoutINS5_IJNSA_ILi2EEESB_SB_EEENS5_IJSB_NSA_ILi0EEESW_EEEEENS5_IJNS4_10UnderscoreESZ_SZ_EEEEENS4_13SM90_TMA_LOADENS4_14ComposedLayoutINS4_7SwizzleILi1ELi4ELi3EEENS4_18smem_ptr_flag_bitsILi8EEENST_INS5_IJNSA_ILi8EEESH_EEENS5_IJSH_SB_EEEEEEEvNS4_8identityES12_S1C_vS1D_EENS_8epilogue10collective6detail29Sm90TmaWarpSpecializedAdapterINS1G_15DefaultEpilogueISJ_SK_SK_NS1F_6thread17LinearCombinationISJ_Li1EffLNS1K_9ScaleType4KindE0ELNS_15FloatRoundStyleE2ESJ_EENS1_15EpilogueDefaultEEEEEvvEEEEvNT_6ParamsE --------------------------
	.section	.nv.constant0._ZN7cutlass13device_kernelINS_4gemm6kernel13GemmUniversalIN4cute5tupleIJiiiiEEENS1_10collective13CollectiveMmaINS1_37MainloopSm90TmaGmmaWarpSpecializedFP8ILi3ENS5_IJNS4_1CILi1EEESB_SB_EEENS1_35KernelTmaWarpSpecializedCooperativeEEENS5_IJNSA_ILi256EEENSA_ILi64EEENSA_ILi32EEEEEENS_12float_e5m2_tENS5_IJlSB_lEEESJ_SK_NS4_8TiledMMAINS4_8MMA_AtomIJNS4_4SM904GMMA30MMA_64x64x32_F32E5M2E5M2_SS_TNILNSO_7ScaleInE1ELSQ_1EEEEEENS4_6LayoutINS5_IJNSA_ILi2EEESB_SB_EEENS5_IJSB_NSA_ILi0EEESW_EEEEENS5_IJNS4_10UnderscoreESZ_SZ_EEEEENS4_13SM90_TMA_LOADENS4_14ComposedLayoutINS4_7SwizzleILi1ELi4ELi3EEENS4_18smem_ptr_flag_bitsILi8EEENST_INS5_IJNSA_ILi8EEESH_EEENS5_IJSH_SB_EEEEEEEvNS4_8identityES12_S1C_vS1D_EENS_8epilogue10collective6detail29Sm90TmaWarpSpecializedAdapterINS1G_15DefaultEpilogueISJ_SK_SK_NS1F_6thread17LinearCombinationISJ_Li1EffLNS1K_9ScaleType4KindE0ELNS_15FloatRoundStyleE2ESJ_EENS1_15EpilogueDefaultEEEEEvvEEEEvNT_6ParamsE,"a",@progbits
	.sectionflags	@""
	.align	4
.nv.constant0._ZN7cutlass13device_kernelINS_4gemm6kernel13GemmUniversalIN4cute5tupleIJiiiiEEENS1_10collective13CollectiveMmaINS1_37MainloopSm90TmaGmmaWarpSpecializedFP8ILi3ENS5_IJNS4_1CILi1EEESB_SB_EEENS1_35KernelTmaWarpSpecializedCooperativeEEENS5_IJNSA_ILi256EEENSA_ILi64EEENSA_ILi32EEEEEENS_12float_e5m2_tENS5_IJlSB_lEEESJ_SK_NS4_8TiledMMAINS4_8MMA_AtomIJNS4_4SM904GMMA30MMA_64x64x32_F32E5M2E5M2_SS_TNILNSO_7ScaleInE1ELSQ_1EEEEEENS4_6LayoutINS5_IJNSA_ILi2EEESB_SB_EEENS5_IJSB_NSA_ILi0EEESW_EEEEENS5_IJNS4_10UnderscoreESZ_SZ_EEEEENS4_13SM90_TMA_LOADENS4_14ComposedLayoutINS4_7SwizzleILi1ELi4ELi3EEENS4_18smem_ptr_flag_bitsILi8EEENST_INS5_IJNSA_ILi8EEESH_EEENS5_IJSH_SB_EEEEEEEvNS4_8identityES12_S1C_vS1D_EENS_8epilogue10collective6detail29Sm90TmaWarpSpecializedAdapterINS1G_15DefaultEpilogueISJ_SK_SK_NS1F_6thread17LinearCombinationISJ_Li1EffLNS1K_9ScaleType4KindE0ELNS_15FloatRoundStyleE2ESJ_EENS1_15EpilogueDefaultEEEEEvvEEEEvNT_6ParamsE:
	.zero		1664


//--------------------- SYMBOLS --------------------------

	.type		.nv.reservedSmem.offset0,@object
	.size		.nv.reservedSmem.offset0,0x4
